	.target	sm_90a

	.elftype	@"ET_EXEC"


//--------------------- .note.nv.tkinfo           --------------------------
	.section	.note.nv.tkinfo,"",@"SHT_NOTE"
	.sectionflags	@"SHF_NOTE_NV_TKINFO"
	.tkinfo
        /*0018*/ 	.word	0x00000002
        /*0030*/ 	.string	""
        /*0030*/ 	.string	"ptxas"
        /*0030*/ 	.string	"Cuda compilation tools, release 13.0, V13.0.88"
        /*0030*/ 	.string	"Build cuda_13.0.r13.0/compiler.36424714_0"
        /*0030*/ 	.string	"-arch sm_90a -m 64 "



//--------------------- .note.nv.cuinfo           --------------------------
	.section	.note.nv.cuinfo,"",@"SHT_NOTE"
	.sectionflags	@"SHF_NOTE_NV_CUINFO"
        /*0018*/ 	.short	0x0002
        /*001a*/ 	.short	0x005a
        /*001c*/ 	.short	0x0082
	.zero		2


//--------------------- .nv.info                  --------------------------
	.section	.nv.info,"",@"SHT_CUDA_INFO"
	.align	4


	//----- nvinfo : EIATTR_REGCOUNT
	.align		4
        /*0000*/ 	.byte	0x04, 0x2f
        /*0002*/ 	.short	(.L_15 - .L_14)
	.align		4
.L_14:
        /*0004*/ 	.word	index@(_ZN7cutlass13device_kernelINS_4gemm6kernel13GemmUniversalIN4cute5tupleIJiiiiEEENS1_10collective13CollectiveMmaINS1_34MainloopSm90TmaGmmaWarpSpecializedILi6ENS5_IJNS4_1CILi1EEESB_SB_EEENS1_32KernelTmaWarpSpecializedPingpongEEENS5_IJNSA_ILi64EEENSA_ILi80EEENSA_ILi128EEEEEENS_6half_tENS5_IJlSB_lEEESJ_SK_NS4_8TiledMMAINS4_8MMA_AtomIJNS4_4SM904GMMA25MMA_64x16x16_F32F16F16_SSILNSO_5MajorE0ELSQ_0ELNSO_7ScaleInE1ELSR_1EEEEEENS4_6LayoutISC_NS5_IJNSA_ILi0EEESV_SV_EEEEENS5_IJNS4_10UnderscoreESY_SY_EEEEENS4_13SM90_TMA_LOADENS4_14ComposedLayoutINS4_7SwizzleILi3ELi4ELi3EEENS4_18smem_ptr_flag_bitsILi16EEENSU_INS5_IJNSA_ILi8EEESF_EEENS5_IJSF_SB_EEEEEEEvNS4_8identityES11_S1B_vS1C_EENS_8epilogue10collective6detail29Sm90TmaWarpSpecializedAdapterINS1F_15DefaultEpilogueISJ_SK_SK_NS1E_6thread17LinearCombinationISJ_Li1EffLNS1J_9ScaleType4KindE0ELNS_15FloatRoundStyleE2ESJ_EENS1_15EpilogueDefaultEEEEEvvEEEEvNT_6ParamsE)
        /*0008*/ 	.word	0x000000a8


	//----- nvinfo : EIATTR_FRAME_SIZE
	.align		4
.L_15:
        /*000c*/ 	.byte	0x04, 0x11
        /*000e*/ 	.short	(.L_17 - .L_16)
	.align		4
.L_16:
        /*0010*/ 	.word	index@(_ZN7cutlass13device_kernelINS_4gemm6kernel13GemmUniversalIN4cute5tupleIJiiiiEEENS1_10collective13CollectiveMmaINS1_34MainloopSm90TmaGmmaWarpSpecializedILi6ENS5_IJNS4_1CILi1EEESB_SB_EEENS1_32KernelTmaWarpSpecializedPingpongEEENS5_IJNSA_ILi64EEENSA_ILi80EEENSA_ILi128EEEEEENS_6half_tENS5_IJlSB_lEEESJ_SK_NS4_8TiledMMAINS4_8MMA_AtomIJNS4_4SM904GMMA25MMA_64x16x16_F32F16F16_SSILNSO_5MajorE0ELSQ_0ELNSO_7ScaleInE1ELSR_1EEEEEENS4_6LayoutISC_NS5_IJNSA_ILi0EEESV_SV_EEEEENS5_IJNS4_10UnderscoreESY_SY_EEEEENS4_13SM90_TMA_LOADENS4_14ComposedLayoutINS4_7SwizzleILi3ELi4ELi3EEENS4_18smem_ptr_flag_bitsILi16EEENSU_INS5_IJNSA_ILi8EEESF_EEENS5_IJSF_SB_EEEEEEEvNS4_8identityES11_S1B_vS1C_EENS_8epilogue10collective6detail29Sm90TmaWarpSpecializedAdapterINS1F_15DefaultEpilogueISJ_SK_SK_NS1E_6thread17LinearCombinationISJ_Li1EffLNS1J_9ScaleType4KindE0ELNS_15FloatRoundStyleE2ESJ_EENS1_15EpilogueDefaultEEEEEvvEEEEvNT_6ParamsE)
        /*0014*/ 	.word	0x00000008


	//----- nvinfo : EIATTR_MIN_STACK_SIZE
	.align		4
.L_17:
        /*0018*/ 	.byte	0x04, 0x12
        /*001a*/ 	.short	(.L_19 - .L_18)
	.align		4
.L_18:
        /*001c*/ 	.word	index@(_ZN7cutlass13device_kernelINS_4gemm6kernel13GemmUniversalIN4cute5tupleIJiiiiEEENS1_10collective13CollectiveMmaINS1_34MainloopSm90TmaGmmaWarpSpecializedILi6ENS5_IJNS4_1CILi1EEESB_SB_EEENS1_32KernelTmaWarpSpecializedPingpongEEENS5_IJNSA_ILi64EEENSA_ILi80EEENSA_ILi128EEEEEENS_6half_tENS5_IJlSB_lEEESJ_SK_NS4_8TiledMMAINS4_8MMA_AtomIJNS4_4SM904GMMA25MMA_64x16x16_F32F16F16_SSILNSO_5MajorE0ELSQ_0ELNSO_7ScaleInE1ELSR_1EEEEEENS4_6LayoutISC_NS5_IJNSA_ILi0EEESV_SV_EEEEENS5_IJNS4_10UnderscoreESY_SY_EEEEENS4_13SM90_TMA_LOADENS4_14ComposedLayoutINS4_7SwizzleILi3ELi4ELi3EEENS4_18smem_ptr_flag_bitsILi16EEENSU_INS5_IJNSA_ILi8EEESF_EEENS5_IJSF_SB_EEEEEEEvNS4_8identityES11_S1B_vS1C_EENS_8epilogue10collective6detail29Sm90TmaWarpSpecializedAdapterINS1F_15DefaultEpilogueISJ_SK_SK_NS1E_6thread17LinearCombinationISJ_Li1EffLNS1J_9ScaleType4KindE0ELNS_15FloatRoundStyleE2ESJ_EENS1_15EpilogueDefaultEEEEEvvEEEEvNT_6ParamsE)
        /*0020*/ 	.word	0x00000008
.L_19:


//--------------------- .nv.compat                --------------------------
	.section	.nv.compat,"",@"SHT_CUDA_COMPAT_INFO"
	.align	4
        /*0000*/ 	.byte	0x02, 0x09, 0x01, 0x00, 0x02, 0x02, 0x04, 0x00, 0x02, 0x05, 0x05, 0x00, 0x03, 0x07, 0x01, 0x01
        /*0010*/ 	.byte	0x02, 0x03, 0x01, 0x00, 0x02, 0x06, 0x01, 0x00, 0x04, 0x0b, 0x08, 0x00, 0x00, 0x00, 0x00, 0x00
        /*0020*/ 	.byte	0x00, 0x00, 0x00, 0x00


//--------------------- .nv.info._ZN7cutlass13device_kernelINS_4gemm6kernel13GemmUniversalIN4cute5tupleIJiiiiEEENS1_10collective13CollectiveMmaINS1_34MainloopSm90TmaGmmaWarpSpecializedILi6ENS5_IJNS4_1CILi1EEESB_SB_EEENS1_32KernelTmaWarpSpecializedPingpongEEENS5_IJNSA_ILi64EEENSA_ILi80EEENSA_ILi128EEEEEENS_6half_tENS5_IJlSB_lEEESJ_SK_NS4_8TiledMMAINS4_8MMA_AtomIJNS4_4SM904GMMA25MMA_64x16x16_F32F16F16_SSILNSO_5MajorE0ELSQ_0ELNSO_7ScaleInE1ELSR_1EEEEEENS4_6LayoutISC_NS5_IJNSA_ILi0EEESV_SV_EEEEENS5_IJNS4_10UnderscoreESY_SY_EEEEENS4_13SM90_TMA_LOADENS4_14ComposedLayoutINS4_7SwizzleILi3ELi4ELi3EEENS4_18smem_ptr_flag_bitsILi16EEENSU_INS5_IJNSA_ILi8EEESF_EEENS5_IJSF_SB_EEEEEEEvNS4_8identityES11_S1B_vS1C_EENS_8epilogue10collective6detail29Sm90TmaWarpSpecializedAdapterINS1F_15DefaultEpilogueISJ_SK_SK_NS1E_6thread17LinearCombinationISJ_Li1EffLNS1J_9ScaleType4KindE0ELNS_15FloatRoundStyleE2ESJ_EENS1_15EpilogueDefaultEEEEEvvEEEEvNT_6ParamsE --------------------------
	.section	.nv.info._ZN7cutlass13device_kernelINS_4gemm6kernel13GemmUniversalIN4cute5tupleIJiiiiEEENS1_10collective13CollectiveMmaINS1_34MainloopSm90TmaGmmaWarpSpecializedILi6ENS5_IJNS4_1CILi1EEESB_SB_EEENS1_32KernelTmaWarpSpecializedPingpongEEENS5_IJNSA_ILi64EEENSA_ILi80EEENSA_ILi128EEEEEENS_6half_tENS5_IJlSB_lEEESJ_SK_NS4_8TiledMMAINS4_8MMA_AtomIJNS4_4SM904GMMA25MMA_64x16x16_F32F16F16_SSILNSO_5MajorE0ELSQ_0ELNSO_7ScaleInE1ELSR_1EEEEEENS4_6LayoutISC_NS5_IJNSA_ILi0EEESV_SV_EEEEENS5_IJNS4_10UnderscoreESY_SY_EEEEENS4_13SM90_TMA_LOADENS4_14ComposedLayoutINS4_7SwizzleILi3ELi4ELi3EEENS4_18smem_ptr_flag_bitsILi16EEENSU_INS5_IJNSA_ILi8EEESF_EEENS5_IJSF_SB_EEEEEEEvNS4_8identityES11_S1B_vS1C_EENS_8epilogue10collective6detail29Sm90TmaWarpSpecializedAdapterINS1F_15DefaultEpilogueISJ_SK_SK_NS1E_6thread17LinearCombinationISJ_Li1EffLNS1J_9ScaleType4KindE0ELNS_15FloatRoundStyleE2ESJ_EENS1_15EpilogueDefaultEEEEEvvEEEEvNT_6ParamsE,"",@"SHT_CUDA_INFO"
	.sectionflags	@""
	.align	4


	//----- nvinfo : EIATTR_CUDA_API_VERSION
	.align		4
        /*0000*/ 	.byte	0x04, 0x37
        /*0002*/ 	.short	(.L_21 - .L_20)
.L_20:
        /*0004*/ 	.word	0x00000082


	//----- nvinfo : EIATTR_KPARAM_INFO
	.align		4
.L_21:
        /*0008*/ 	.byte	0x04, 0x17
        /*000a*/ 	.short	(.L_23 - .L_22)
.L_22:
        /*000c*/ 	.word	0x00000000
        /*0010*/ 	.short	0x0000
        /*0012*/ 	.short	0x0070
        /*0014*/ 	.byte	0x00, 0xf0, 0x01, 0x10


	//----- nvinfo : EIATTR_SPARSE_MMA_MASK
	.align		4
.L_23:
        /*0018*/ 	.byte	0x03, 0x50
        /*001a*/ 	.short	0x0000


	//----- nvinfo : EIATTR_MAXREG_COUNT
	.align		4
        /*001c*/ 	.byte	0x03, 0x1b
        /*001e*/ 	.short	0x00a8


	//----- nvinfo : EIATTR_NUM_BARRIERS
	.align		4
        /*0020*/ 	.byte	0x02, 0x4c
        /*0022*/ 	.byte	0x01
	.zero		1


	//----- nvinfo : EIATTR_EXTERNS
	.align		4
        /*0024*/ 	.byte	0x04, 0x0f
        /*0026*/ 	.short	(.L_25 - .L_24)


	//   ....[0]....
	.align		4
.L_24:
        /*0028*/ 	.word	index@(__assertfail)


	//----- nvinfo : EIATTR_ANNOTATIONS
	.align		4
.L_25:
        /*002c*/ 	.byte	0x04, 0x55
        /*002e*/ 	.short	(.L_27 - .L_26)


	//   ....[0]....
.L_26:
        /*0030*/ 	.word	0x00000001
        /*0034*/ 	.byte	0x10, 0x0b, 0x00, 0x00, 0x01, 0x00, 0x00, 0x00, 0x30, 0x68, 0x00, 0x00, 0x01, 0x00, 0x00, 0x00
        /*0044*/ 	.byte	0x00, 0x75, 0x00, 0x00


	//----- nvinfo : EIATTR_MERCURY_ISA_VERSION
	.align		4
.L_27:
        /*0048*/ 	.byte	0x03, 0x5f
        /*004a*/ 	.short	0x0101


	//----- nvinfo : EIATTR_INT_WARP_WIDE_INSTR_OFFSETS
	.align		4
        /*004c*/ 	.byte	0x04, 0x31
        /*004e*/ 	.short	(.L_29 - .L_28)


	//   ....[0]....
.L_28:
        /*0050*/ 	.word	0x00000420


	//   ....[1]....
        /*0054*/ 	.word	0x00000440


	//   ....[2]....
        /*0058*/ 	.word	0x000004c0


	//   ....[3]....
        /*005c*/ 	.word	0x000004d0


	//   ....[4]....
        /*0060*/ 	.word	0x000004e0


	//   ....[5]....
        /*0064*/ 	.word	0x00000500


	//   ....[6]....
        /*0068*/ 	.word	0x00000590


	//   ....[7]....
        /*006c*/ 	.word	0x000005b0


	//----- nvinfo : EIATTR_COOP_GROUP_MASK_REGIDS
	.align		4
.L_29:
        /*0070*/ 	.byte	0x04, 0x29
        /*0072*/ 	.short	(.L_31 - .L_30)


	//   ....[0]....
.L_30:
        /*0074*/ 	.word	0xffffffff


	//   ....[1]....
        /*0078*/ 	.word	0xffffffff


	//   ....[2]....
        /*007c*/ 	.word	0xffffffff


	//   ....[3]....
        /*0080*/ 	.word	0xffffffff


	//   ....[4]....
        /*0084*/ 	.word	0xffffffff


	//   ....[5]....
        /*0088*/ 	.word	0xffffffff


	//----- nvinfo : EIATTR_COOP_GROUP_INSTR_OFFSETS
	.align		4
.L_31:
        /*008c*/ 	.byte	0x04, 0x28
        /*008e*/ 	.short	(.L_33 - .L_32)


	//   ....[0]....
.L_32:
        /*0090*/ 	.word	0x00000070


	//   ....[1]....
        /*0094*/ 	.word	0x00000080


	//   ....[2]....
        /*0098*/ 	.word	0x00000140


	//   ....[3]....
        /*009c*/ 	.word	0x00000310


	//   ....[4]....
        /*00a0*/ 	.word	0x00000350


	//   ....[5]....
        /*00a4*/ 	.word	0x000003a0


	//----- nvinfo : EIATTR_REG_RECONFIG
	.align		4
.L_33:
        /*00a8*/ 	.byte	0x01, 0x54
	.zero		2


	//----- nvinfo : EIATTR_SYSCALL_OFFSETS
	.align		4
        /*00ac*/ 	.byte	0x04, 0x46
        /*00ae*/ 	.short	(.L_35 - .L_34)


	//   ....[0]....
.L_34:
        /*00b0*/ 	.word	0x00001640


	//----- nvinfo : EIATTR_MBARRIER_INSTR_OFFSETS
	.align		4
.L_35:
        /*00b4*/ 	.byte	0x04, 0x39
        /*00b6*/ 	.short	(.L_37 - .L_36)


	//   ....[0]....
.L_36:
        /*00b8*/ 	.word	0x00000240
        /*00bc*/ 	.word	0x000000ff
        /*00c0*/ 	.word	0x00000000
        /*00c4*/ 	.short	0x0100
        /*00c6*/ 	.byte	0x08
	.zero		1


	//   ....[1]....
        /*00c8*/ 	.word	0x00000250
        /*00cc*/ 	.word	0x000000ff
        /*00d0*/ 	.word	0x00000030
        /*00d4*/ 	.short	0x0100
        /*00d6*/ 	.byte	0x08
	.zero		1


	//   ....[2]....
        /*00d8*/ 	.word	0x00000260
        /*00dc*/ 	.word	0x000000ff
        /*00e0*/ 	.word	0x00000008
        /*00e4*/ 	.short	0x0100
        /*00e6*/ 	.byte	0x08
	.zero		1


	//   ....[3]....
        /*00e8*/ 	.word	0x00000270
        /*00ec*/ 	.word	0x000000ff
        /*00f0*/ 	.word	0x00000038
        /*00f4*/ 	.short	0x0100
        /*00f6*/ 	.byte	0x08
	.zero		1


	//   ....[4]....
        /*00f8*/ 	.word	0x00000280
        /*00fc*/ 	.word	0x000000ff
        /*0100*/ 	.word	0x00000010
        /*0104*/ 	.short	0x0100
        /*0106*/ 	.byte	0x08
	.zero		1


	//   ....[5]....
        /*0108*/ 	.word	0x00000290
        /*010c*/ 	.word	0x000000ff
        /*0110*/ 	.word	0x00000040
        /*0114*/ 	.short	0x0100
        /*0116*/ 	.byte	0x08
	.zero		1


	//   ....[6]....
        /*0118*/ 	.word	0x000002a0
        /*011c*/ 	.word	0x000000ff
        /*0120*/ 	.word	0x00000018
        /*0124*/ 	.short	0x0100
        /*0126*/ 	.byte	0x08
	.zero		1


	//   ....[7]....
        /*0128*/ 	.word	0x000002b0
        /*012c*/ 	.word	0x000000ff
        /*0130*/ 	.word	0x00000048
        /*0134*/ 	.short	0x0100
        /*0136*/ 	.byte	0x08
	.zero		1


	//   ....[8]....
        /*0138*/ 	.word	0x000002c0
        /*013c*/ 	.word	0x000000ff
        /*0140*/ 	.word	0x00000020
        /*0144*/ 	.short	0x0100
        /*0146*/ 	.byte	0x08
	.zero		1


	//   ....[9]....
        /*0148*/ 	.word	0x000002d0
        /*014c*/ 	.word	0x000000ff
        /*0150*/ 	.word	0x00000050
        /*0154*/ 	.short	0x0100
        /*0156*/ 	.byte	0x08
	.zero		1


	//   ....[10]....
        /*0158*/ 	.word	0x000002e0
        /*015c*/ 	.word	0x000000ff
        /*0160*/ 	.word	0x00000028
        /*0164*/ 	.short	0x0100
        /*0166*/ 	.byte	0x08
	.zero		1


	//   ....[11]....
        /*0168*/ 	.word	0x000002f0
        /*016c*/ 	.word	0x000000ff
        /*0170*/ 	.word	0x00000058
        /*0174*/ 	.short	0x0100
        /*0176*/ 	.byte	0x08
	.zero		1


	//   ....[12]....
        /*0178*/ 	.word	0x000005f0
        /*017c*/ 	.word	0x000000ff
        /*0180*/ 	.word	0x00000090
        /*0184*/ 	.short	0x0100
        /*0186*/ 	.byte	0x08
	.zero		1


	//   ....[13]....
        /*0188*/ 	.word	0x00000660
        /*018c*/ 	.word	0x000000ff
        /*0190*/ 	.word	0x00000098
        /*0194*/ 	.short	0x0100
        /*0196*/ 	.byte	0x08
	.zero		1


	//   ....[14]....
        /*0198*/ 	.word	0x00000680
        /*019c*/ 	.word	0x000000ff
        /*01a0*/ 	.word	0x00000070
        /*01a4*/ 	.short	0x0100
        /*01a6*/ 	.byte	0x09
	.zero		1


	//   ....[15]....
        /*01a8*/ 	.word	0x00000690
        /*01ac*/ 	.word	0x000000ff
        /*01b0*/ 	.word	0x00000078
        /*01b4*/ 	.short	0x0100
        /*01b6*/ 	.byte	0x09
	.zero		1


	//   ....[16]....
        /*01b8*/ 	.word	0x000006a0
        /*01bc*/ 	.word	0x000000ff
        /*01c0*/ 	.word	0x00000080
        /*01c4*/ 	.short	0x0100
        /*01c6*/ 	.byte	0x09
	.zero		1


	//   ....[17]....
        /*01c8*/ 	.word	0x000006b0
        /*01cc*/ 	.word	0x000000ff
        /*01d0*/ 	.word	0x00000088
        /*01d4*/ 	.short	0x0100
        /*01d6*/ 	.byte	0x09
	.zero		1


	//   ....[18]....
        /*01d8*/ 	.word	0x00001520
        /*01dc*/ 	.word	0x00000045
        /*01e0*/ 	.word	0x00000000
        /*01e4*/ 	.short	0x010a
        /*01e6*/ 	.byte	0x29
	.zero		1


	//   ....[19]....
        /*01e8*/ 	.word	0x000016c0
        /*01ec*/ 	.word	0x00000003
        /*01f0*/ 	.word	0x00000000
        /*01f4*/ 	.short	0x010a
        /*01f6*/ 	.byte	0x3f
	.zero		1


	//   ....[20]....
        /*01f8*/ 	.word	0x00001700
        /*01fc*/ 	.word	0x00000003
        /*0200*/ 	.word	0x00000000
        /*0204*/ 	.short	0x010a
        /*0206*/ 	.byte	0x3f
	.zero		1


	//   ....[21]....
        /*0208*/ 	.word	0x000027c0
        /*020c*/ 	.word	0x000000ff
        /*0210*/ 	.word	0x00000000
        /*0214*/ 	.short	0x010a
        /*0216*/ 	.byte	0x06
	.zero		1


	//   ....[22]....
        /*0218*/ 	.word	0x00002800
        /*021c*/ 	.word	0x000000ff
        /*0220*/ 	.word	0x00000000
        /*0224*/ 	.short	0x010a
        /*0226*/ 	.byte	0x06
	.zero		1


	//   ....[23]....
        /*0228*/ 	.word	0x00003880
        /*022c*/ 	.word	0x000000ff
        /*0230*/ 	.word	0x00000000
        /*0234*/ 	.short	0x0101
        /*0236*/ 	.byte	0x06
	.zero		1


	//   ....[24]....
        /*0238*/ 	.word	0x00003970
        /*023c*/ 	.word	0x00000046
        /*0240*/ 	.word	0x00000000
        /*0244*/ 	.short	0x0101
        /*0246*/ 	.byte	0x2a
	.zero		1


	//   ....[25]....
        /*0248*/ 	.word	0x00003a40
        /*024c*/ 	.word	0x000000ff
        /*0250*/ 	.word	0x00000000
        /*0254*/ 	.short	0x0101
        /*0256*/ 	.byte	0x06
	.zero		1


	//   ....[26]....
        /*0258*/ 	.word	0x00003af0
        /*025c*/ 	.word	0x00000045
        /*0260*/ 	.word	0x00000010
        /*0264*/ 	.short	0x010a
        /*0266*/ 	.byte	0x29
	.zero		1


	//   ....[27]....
        /*0268*/ 	.word	0x00006850
        /*026c*/ 	.word	0x00000048
        /*0270*/ 	.word	0x00000000
        /*0274*/ 	.short	0x0101
        /*0276*/ 	.byte	0x2a
	.zero		1


	//   ....[28]....
        /*0278*/ 	.word	0x000071b0
        /*027c*/ 	.word	0x0000000a
        /*0280*/ 	.word	0x00000030
        /*0284*/ 	.short	0x010a
        /*0286*/ 	.byte	0x3f
	.zero		1


	//   ....[29]....
        /*0288*/ 	.word	0x00007610
        /*028c*/ 	.word	0x00000005
        /*0290*/ 	.word	0x00000098
        /*0294*/ 	.short	0x0101
        /*0296*/ 	.byte	0x3f
	.zero		1


	//   ....[30]....
        /*0298*/ 	.word	0x00007d90
        /*029c*/ 	.word	0x00000009
        /*02a0*/ 	.word	0x00000000
        /*02a4*/ 	.short	0x010a
        /*02a6*/ 	.byte	0x3f
	.zero		1


	//   ....[31]....
        /*02a8*/ 	.word	0x00007e10
        /*02ac*/ 	.word	0x00000008
        /*02b0*/ 	.word	0x00000000
        /*02b4*/ 	.short	0x010a
        /*02b6*/ 	.byte	0x3f
	.zero		1


	//   ....[32]....
        /*02b8*/ 	.word	0x00007ea0
        /*02bc*/ 	.word	0x00000009
        /*02c0*/ 	.word	0x00000000
        /*02c4*/ 	.short	0x010a
        /*02c6*/ 	.byte	0x3f
	.zero		1


	//   ....[33]....
        /*02c8*/ 	.word	0x00007f30
        /*02cc*/ 	.word	0x00000008
        /*02d0*/ 	.word	0x00000000
        /*02d4*/ 	.short	0x010a
        /*02d6*/ 	.byte	0x3f
	.zero		1


	//   ....[34]....
        /*02d8*/ 	.word	0x00007fc0
        /*02dc*/ 	.word	0x0000000b
        /*02e0*/ 	.word	0x00000000
        /*02e4*/ 	.short	0x010a
        /*02e6*/ 	.byte	0x3f
	.zero		1


	//   ....[35]....
        /*02e8*/ 	.word	0x00008050
        /*02ec*/ 	.word	0x00000003
        /*02f0*/ 	.word	0x00000000
        /*02f4*/ 	.short	0x010a
        /*02f6*/ 	.byte	0x3f
	.zero		1


	//   ....[36]....
        /*02f8*/ 	.word	0x000080b0
        /*02fc*/ 	.word	0x00000047
        /*0300*/ 	.word	0x00000000
        /*0304*/ 	.short	0x010a
        /*0306*/ 	.byte	0x3f
	.zero		1


	//   ....[37]....
        /*0308*/ 	.word	0x00008100
        /*030c*/ 	.word	0x00000003
        /*0310*/ 	.word	0x00000000
        /*0314*/ 	.short	0x010a
        /*0316*/ 	.byte	0x3f
	.zero		1


	//   ....[38]....
        /*0318*/ 	.word	0x00008160
        /*031c*/ 	.word	0x00000004
        /*0320*/ 	.word	0x00000000
        /*0324*/ 	.short	0x010a
        /*0326*/ 	.byte	0x3f
	.zero		1


	//   ....[39]....
        /*0328*/ 	.word	0x000081b0
        /*032c*/ 	.word	0x00000047
        /*0330*/ 	.word	0x00000010
        /*0334*/ 	.short	0x010a
        /*0336*/ 	.byte	0x3f
	.zero		1


	//   ....[40]....
        /*0338*/ 	.word	0x00008280
        /*033c*/ 	.word	0x0000000a
        /*0340*/ 	.word	0x00000030
        /*0344*/ 	.short	0x010a
        /*0346*/ 	.byte	0x3f
	.zero		1


	//   ....[41]....
        /*0348*/ 	.word	0x00008350
        /*034c*/ 	.word	0x00000009
        /*0350*/ 	.word	0x00000000
        /*0354*/ 	.short	0x010a
        /*0356*/ 	.byte	0x3f
	.zero		1


	//   ....[42]....
        /*0358*/ 	.word	0x000083a0
        /*035c*/ 	.word	0x00000008
        /*0360*/ 	.word	0x00000000
        /*0364*/ 	.short	0x010a
        /*0366*/ 	.byte	0x3f
	.zero		1


	//   ....[43]....
        /*0368*/ 	.word	0x000083f0
        /*036c*/ 	.word	0x00000009
        /*0370*/ 	.word	0x00000000
        /*0374*/ 	.short	0x010a
        /*0376*/ 	.byte	0x3f
	.zero		1


	//   ....[44]....
        /*0378*/ 	.word	0x00008440
        /*037c*/ 	.word	0x00000008
        /*0380*/ 	.word	0x00000000
        /*0384*/ 	.short	0x010a
        /*0386*/ 	.byte	0x3f
	.zero		1


	//   ....[45]....
        /*0388*/ 	.word	0x00008490
        /*038c*/ 	.word	0x0000000b
        /*0390*/ 	.word	0x00000000
        /*0394*/ 	.short	0x010a
        /*0396*/ 	.byte	0x3f
	.zero		1


	//----- nvinfo : EIATTR_NUM_MBARRIERS
	.align		4
.L_37:
        /*0398*/ 	.byte	0x03, 0x38
        /*039a*/ 	.short	0x0012


	//----- nvinfo : EIATTR_EXIT_INSTR_OFFSETS
	.align		4
        /*039c*/ 	.byte	0x04, 0x1c
        /*039e*/ 	.short	(.L_39 - .L_38)


	//   ....[0]....
.L_38:
        /*03a0*/ 	.word	0x000011c0


	//   ....[1]....
        /*03a4*/ 	.word	0x00001220


	//   ....[2]....
        /*03a8*/ 	.word	0x00006ee0


	//   ....[3]....
        /*03ac*/ 	.word	0x00006f10


	//   ....[4]....
        /*03b0*/ 	.word	0x000080a0


	//----- nvinfo : EIATTR_MAX_THREADS
	.align		4
.L_39:
        /*03b4*/ 	.byte	0x04, 0x05
        /*03b6*/ 	.short	(.L_41 - .L_40)
.L_40:
        /*03b8*/ 	.word	0x00000180
        /*03bc*/ 	.word	0x00000001
        /*03c0*/ 	.word	0x00000001


	//----- nvinfo : EIATTR_CRS_STACK_SIZE
	.align		4
.L_41:
        /*03c4*/ 	.byte	0x04, 0x1e
        /*03c6*/ 	.short	(.L_43 - .L_42)
.L_42:
        /*03c8*/ 	.word	0x00000000


	//----- nvinfo : EIATTR_CBANK_PARAM_SIZE
	.align		4
.L_43:
        /*03cc*/ 	.byte	0x03, 0x19
        /*03ce*/ 	.short	0x0470


	//----- nvinfo : EIATTR_PARAM_CBANK
	.align		4
        /*03d0*/ 	.byte	0x04, 0x0a
        /*03d2*/ 	.short	(.L_45 - .L_44)
	.align		4
.L_44:
        /*03d4*/ 	.word	index@(.nv.constant0._ZN7cutlass13device_kernelINS_4gemm6kernel13GemmUniversalIN4cute5tupleIJiiiiEEENS1_10collective13CollectiveMmaINS1_34MainloopSm90TmaGmmaWarpSpecializedILi6ENS5_IJNS4_1CILi1EEESB_SB_EEENS1_32KernelTmaWarpSpecializedPingpongEEENS5_IJNSA_ILi64EEENSA_ILi80EEENSA_ILi128EEEEEENS_6half_tENS5_IJlSB_lEEESJ_SK_NS4_8TiledMMAINS4_8MMA_AtomIJNS4_4SM904GMMA25MMA_64x16x16_F32F16F16_SSILNSO_5MajorE0ELSQ_0ELNSO_7ScaleInE1ELSR_1EEEEEENS4_6LayoutISC_NS5_IJNSA_ILi0EEESV_SV_EEEEENS5_IJNS4_10UnderscoreESY_SY_EEEEENS4_13SM90_TMA_LOADENS4_14ComposedLayoutINS4_7SwizzleILi3ELi4ELi3EEENS4_18smem_ptr_flag_bitsILi16EEENSU_INS5_IJNSA_ILi8EEESF_EEENS5_IJSF_SB_EEEEEEEvNS4_8identityES11_S1B_vS1C_EENS_8epilogue10collective6detail29Sm90TmaWarpSpecializedAdapterINS1F_15DefaultEpilogueISJ_SK_SK_NS1E_6thread17LinearCombinationISJ_Li1EffLNS1J_9ScaleType4KindE0ELNS_15FloatRoundStyleE2ESJ_EENS1_15EpilogueDefaultEEEEEvvEEEEvNT_6ParamsE)
        /*03d8*/ 	.short	0x0210
        /*03da*/ 	.short	0x0470


	//----- nvinfo : EIATTR_SW_WAR
	.align		4
.L_45:
        /*03dc*/ 	.byte	0x04, 0x36
        /*03de*/ 	.short	(.L_47 - .L_46)
.L_46:
        /*03e0*/ 	.word	0x00000008
.L_47:


//--------------------- .nv.callgraph             --------------------------
	.section	.nv.callgraph,"",@"SHT_CUDA_CALLGRAPH"
	.align	4
	.sectionentsize	8
	.align		4
        /*0000*/ 	.word	0x00000000
	.align		4
        /*0004*/ 	.word	0xffffffff
	.align		4
        /*0008*/ 	.word	index@(_ZN7cutlass13device_kernelINS_4gemm6kernel13GemmUniversalIN4cute5tupleIJiiiiEEENS1_10collective13CollectiveMmaINS1_34MainloopSm90TmaGmmaWarpSpecializedILi6ENS5_IJNS4_1CILi1EEESB_SB_EEENS1_32KernelTmaWarpSpecializedPingpongEEENS5_IJNSA_ILi64EEENSA_ILi80EEENSA_ILi128EEEEEENS_6half_tENS5_IJlSB_lEEESJ_SK_NS4_8TiledMMAINS4_8MMA_AtomIJNS4_4SM904GMMA25MMA_64x16x16_F32F16F16_SSILNSO_5MajorE0ELSQ_0ELNSO_7ScaleInE1ELSR_1EEEEEENS4_6LayoutISC_NS5_IJNSA_ILi0EEESV_SV_EEEEENS5_IJNS4_10UnderscoreESY_SY_EEEEENS4_13SM90_TMA_LOADENS4_14ComposedLayoutINS4_7SwizzleILi3ELi4ELi3EEENS4_18smem_ptr_flag_bitsILi16EEENSU_INS5_IJNSA_ILi8EEESF_EEENS5_IJSF_SB_EEEEEEEvNS4_8identityES11_S1B_vS1C_EENS_8epilogue10collective6detail29Sm90TmaWarpSpecializedAdapterINS1F_15DefaultEpilogueISJ_SK_SK_NS1E_6thread17LinearCombinationISJ_Li1EffLNS1J_9ScaleType4KindE0ELNS_15FloatRoundStyleE2ESJ_EENS1_15EpilogueDefaultEEEEEvvEEEEvNT_6ParamsE)
	.align		4
        /*000c*/ 	.word	index@(__assertfail)
	.align		4
        /*0010*/ 	.word	0x00000000
	.align		4
        /*0014*/ 	.word	0xfffffffe
	.align		4
        /*0018*/ 	.word	0x00000000
	.align		4
        /*001c*/ 	.word	0xfffffffd
	.align		4
        /*0020*/ 	.word	0x00000000
	.align		4
        /*0024*/ 	.word	0xfffffffc


//--------------------- .nv.constant4             --------------------------
	.section	.nv.constant4,"a",@progbits
	.align	8
	.align		8
.nv.constant4:
        /*0000*/ 	.dword	__assertfail
	.align		8
        /*0008*/ 	.dword	__unnamed_1
	.align		8
        /*0010*/ 	.dword	_ZN40_INTERNAL_7347f7f1_4_k_cu_4b7cdfe5_124354cuda3std3__45__cpo5beginE
	.align		8
        /*0018*/ 	.dword	_ZN40_INTERNAL_7347f7f1_4_k_cu_4b7cdfe5_124354cuda3std3__45__cpo3endE
	.align		8
        /*0020*/ 	.dword	_ZN40_INTERNAL_7347f7f1_4_k_cu_4b7cdfe5_124354cuda3std3__45__cpo6cbeginE
	.align		8
        /*0028*/ 	.dword	_ZN40_INTERNAL_7347f7f1_4_k_cu_4b7cdfe5_124354cuda3std3__45__cpo4cendE
	.align		8
        /*0030*/ 	.dword	_ZN40_INTERNAL_7347f7f1_4_k_cu_4b7cdfe5_124354cuda3std3__442_GLOBAL__N__7347f7f1_4_k_cu_4b7cdfe5_124356ignoreE
	.align		8
        /*0038*/ 	.dword	_ZN40_INTERNAL_7347f7f1_4_k_cu_4b7cdfe5_124354cuda3std3__419piecewise_constructE
	.align		8
        /*0040*/ 	.dword	_ZN40_INTERNAL_7347f7f1_4_k_cu_4b7cdfe5_124354cuda3std3__48in_placeE
	.align		8
        /*0048*/ 	.dword	_ZN40_INTERNAL_7347f7f1_4_k_cu_4b7cdfe5_124354cuda3std6ranges3__45__cpo4swapE
	.align		8
        /*0050*/ 	.dword	_ZN40_INTERNAL_7347f7f1_4_k_cu_4b7cdfe5_124354cuda3std6ranges3__45__cpo9iter_moveE
	.align		8
        /*0058*/ 	.dword	_ZN40_INTERNAL_7347f7f1_4_k_cu_4b7cdfe5_124354cute7productE
	.align		8
        /*0060*/ 	.dword	_ZN40_INTERNAL_7347f7f1_4_k_cu_4b7cdfe5_124354cute1_E
	.align		8
        /*0068*/ 	.dword	$str$22
	.align		8
        /*0070*/ 	.dword	$str$23


//--------------------- .text._ZN7cutlass13device_kernelINS_4gemm6kernel13GemmUniversalIN4cute5tupleIJiiiiEEENS1_10collective13CollectiveMmaINS1_34MainloopSm90TmaGmmaWarpSpecializedILi6ENS5_IJNS4_1CILi1EEESB_SB_EEENS1_32KernelTmaWarpSpecializedPingpongEEENS5_IJNSA_ILi64EEENSA_ILi80EEENSA_ILi128EEEEEENS_6half_tENS5_IJlSB_lEEESJ_SK_NS4_8TiledMMAINS4_8MMA_AtomIJNS4_4SM904GMMA25MMA_64x16x16_F32F16F16_SSILNSO_5MajorE0ELSQ_0ELNSO_7ScaleInE1ELSR_1EEEEEENS4_6LayoutISC_NS5_IJNSA_ILi0EEESV_SV_EEEEENS5_IJNS4_10UnderscoreESY_SY_EEEEENS4_13SM90_TMA_LOADENS4_14ComposedLayoutINS4_7SwizzleILi3ELi4ELi3EEENS4_18smem_ptr_flag_bitsILi16EEENSU_INS5_IJNSA_ILi8EEESF_EEENS5_IJSF_SB_EEEEEEEvNS4_8identityES11_S1B_vS1C_EENS_8epilogue10collective6detail29Sm90TmaWarpSpecializedAdapterINS1F_15DefaultEpilogueISJ_SK_SK_NS1E_6thread17LinearCombinationISJ_Li1EffLNS1J_9ScaleType4KindE0ELNS_15FloatRoundStyleE2ESJ_EENS1_15EpilogueDefaultEEEEEvvEEEEvNT_6ParamsE --------------------------
	.section	.text._ZN7cutlass13device_kernelINS_4gemm6kernel13GemmUniversalIN4cute5tupleIJiiiiEEENS1_10collective13CollectiveMmaINS1_34MainloopSm90TmaGmmaWarpSpecializedILi6ENS5_IJNS4_1CILi1EEESB_SB_EEENS1_32KernelTmaWarpSpecializedPingpongEEENS5_IJNSA_ILi64EEENSA_ILi80EEENSA_ILi128EEEEEENS_6half_tENS5_IJlSB_lEEESJ_SK_NS4_8TiledMMAINS4_8MMA_AtomIJNS4_4SM904GMMA25MMA_64x16x16_F32F16F16_SSILNSO_5MajorE0ELSQ_0ELNSO_7ScaleInE1ELSR_1EEEEEENS4_6LayoutISC_NS5_IJNSA_ILi0EEESV_SV_EEEEENS5_IJNS4_10UnderscoreESY_SY_EEEEENS4_13SM90_TMA_LOADENS4_14ComposedLayoutINS4_7SwizzleILi3ELi4ELi3EEENS4_18smem_ptr_flag_bitsILi16EEENSU_INS5_IJNSA_ILi8EEESF_EEENS5_IJSF_SB_EEEEEEEvNS4_8identityES11_S1B_vS1C_EENS_8epilogue10collective6detail29Sm90TmaWarpSpecializedAdapterINS1F_15DefaultEpilogueISJ_SK_SK_NS1E_6thread17LinearCombinationISJ_Li1EffLNS1J_9ScaleType4KindE0ELNS_15FloatRoundStyleE2ESJ_EENS1_15EpilogueDefaultEEEEEvvEEEEvNT_6ParamsE,"ax",@progbits
	.align	128
.text._ZN7cutlass13device_kernelINS_4gemm6kernel13GemmUniversalIN4cute5tupleIJiiiiEEENS1_10collective13CollectiveMmaINS1_34MainloopSm90TmaGmmaWarpSpecializedILi6ENS5_IJNS4_1CILi1EEESB_SB_EEENS1_32KernelTmaWarpSpecializedPingpongEEENS5_IJNSA_ILi64EEENSA_ILi80EEENSA_ILi128EEEEEENS_6half_tENS5_IJlSB_lEEESJ_SK_NS4_8TiledMMAINS4_8MMA_AtomIJNS4_4SM904GMMA25MMA_64x16x16_F32F16F16_SSILNSO_5MajorE0ELSQ_0ELNSO_7ScaleInE1ELSR_1EEEEEENS4_6LayoutISC_NS5_IJNSA_ILi0EEESV_SV_EEEEENS5_IJNS4_10UnderscoreESY_SY_EEEEENS4_13SM90_TMA_LOADENS4_14ComposedLayoutINS4_7SwizzleILi3ELi4ELi3EEENS4_18smem_ptr_flag_bitsILi16EEENSU_INS5_IJNSA_ILi8EEESF_EEENS5_IJSF_SB_EEEEEEEvNS4_8identityES11_S1B_vS1C_EENS_8epilogue10collective6detail29Sm90TmaWarpSpecializedAdapterINS1F_15DefaultEpilogueISJ_SK_SK_NS1E_6thread17LinearCombinationISJ_Li1EffLNS1J_9ScaleType4KindE0ELNS_15FloatRoundStyleE2ESJ_EENS1_15EpilogueDefaultEEEEEvvEEEEvNT_6ParamsE:
        .type           _ZN7cutlass13device_kernelINS_4gemm6kernel13GemmUniversalIN4cute5tupleIJiiiiEEENS1_10collective13CollectiveMmaINS1_34MainloopSm90TmaGmmaWarpSpecializedILi6ENS5_IJNS4_1CILi1EEESB_SB_EEENS1_32KernelTmaWarpSpecializedPingpongEEENS5_IJNSA_ILi64EEENSA_ILi80EEENSA_ILi128EEEEEENS_6half_tENS5_IJlSB_lEEESJ_SK_NS4_8TiledMMAINS4_8MMA_AtomIJNS4_4SM904GMMA25MMA_64x16x16_F32F16F16_SSILNSO_5MajorE0ELSQ_0ELNSO_7ScaleInE1ELSR_1EEEEEENS4_6LayoutISC_NS5_IJNSA_ILi0EEESV_SV_EEEEENS5_IJNS4_10UnderscoreESY_SY_EEEEENS4_13SM90_TMA_LOADENS4_14ComposedLayoutINS4_7SwizzleILi3ELi4ELi3EEENS4_18smem_ptr_flag_bitsILi16EEENSU_INS5_IJNSA_ILi8EEESF_EEENS5_IJSF_SB_EEEEEEEvNS4_8identityES11_S1B_vS1C_EENS_8epilogue10collective6detail29Sm90TmaWarpSpecializedAdapterINS1F_15DefaultEpilogueISJ_SK_SK_NS1E_6thread17LinearCombinationISJ_Li1EffLNS1J_9ScaleType4KindE0ELNS_15FloatRoundStyleE2ESJ_EENS1_15EpilogueDefaultEEEEEvvEEEEvNT_6ParamsE,@function
        .size           _ZN7cutlass13device_kernelINS_4gemm6kernel13GemmUniversalIN4cute5tupleIJiiiiEEENS1_10collective13CollectiveMmaINS1_34MainloopSm90TmaGmmaWarpSpecializedILi6ENS5_IJNS4_1CILi1EEESB_SB_EEENS1_32KernelTmaWarpSpecializedPingpongEEENS5_IJNSA_ILi64EEENSA_ILi80EEENSA_ILi128EEEEEENS_6half_tENS5_IJlSB_lEEESJ_SK_NS4_8TiledMMAINS4_8MMA_AtomIJNS4_4SM904GMMA25MMA_64x16x16_F32F16F16_SSILNSO_5MajorE0ELSQ_0ELNSO_7ScaleInE1ELSR_1EEEEEENS4_6LayoutISC_NS5_IJNSA_ILi0EEESV_SV_EEEEENS5_IJNS4_10UnderscoreESY_SY_EEEEENS4_13SM90_TMA_LOADENS4_14ComposedLayoutINS4_7SwizzleILi3ELi4ELi3EEENS4_18smem_ptr_flag_bitsILi16EEENSU_INS5_IJNSA_ILi8EEESF_EEENS5_IJSF_SB_EEEEEEEvNS4_8identityES11_S1B_vS1C_EENS_8epilogue10collective6detail29Sm90TmaWarpSpecializedAdapterINS1F_15DefaultEpilogueISJ_SK_SK_NS1E_6thread17LinearCombinationISJ_Li1EffLNS1J_9ScaleType4KindE0ELNS_15FloatRoundStyleE2ESJ_EENS1_15EpilogueDefaultEEEEEvvEEEEvNT_6ParamsE,(.L_x_153 - _ZN7cutlass13device_kernelINS_4gemm6kernel13GemmUniversalIN4cute5tupleIJiiiiEEENS1_10collective13CollectiveMmaINS1_34MainloopSm90TmaGmmaWarpSpecializedILi6ENS5_IJNS4_1CILi1EEESB_SB_EEENS1_32KernelTmaWarpSpecializedPingpongEEENS5_IJNSA_ILi64EEENSA_ILi80EEENSA_ILi128EEEEEENS_6half_tENS5_IJlSB_lEEESJ_SK_NS4_8TiledMMAINS4_8MMA_AtomIJNS4_4SM904GMMA25MMA_64x16x16_F32F16F16_SSILNSO_5MajorE0ELSQ_0ELNSO_7ScaleInE1ELSR_1EEEEEENS4_6LayoutISC_NS5_IJNSA_ILi0EEESV_SV_EEEEENS5_IJNS4_10UnderscoreESY_SY_EEEEENS4_13SM90_TMA_LOADENS4_14ComposedLayoutINS4_7SwizzleILi3ELi4ELi3EEENS4_18smem_ptr_flag_bitsILi16EEENSU_INS5_IJNSA_ILi8EEESF_EEENS5_IJSF_SB_EEEEEEEvNS4_8identityES11_S1B_vS1C_EENS_8epilogue10collective6detail29Sm90TmaWarpSpecializedAdapterINS1F_15DefaultEpilogueISJ_SK_SK_NS1E_6thread17LinearCombinationISJ_Li1EffLNS1J_9ScaleType4KindE0ELNS_15FloatRoundStyleE2ESJ_EENS1_15EpilogueDefaultEEEEEvvEEEEvNT_6ParamsE)
        .other          _ZN7cutlass13device_kernelINS_4gemm6kernel13GemmUniversalIN4cute5tupleIJiiiiEEENS1_10collective13CollectiveMmaINS1_34MainloopSm90TmaGmmaWarpSpecializedILi6ENS5_IJNS4_1CILi1EEESB_SB_EEENS1_32KernelTmaWarpSpecializedPingpongEEENS5_IJNSA_ILi64EEENSA_ILi80EEENSA_ILi128EEEEEENS_6half_tENS5_IJlSB_lEEESJ_SK_NS4_8TiledMMAINS4_8MMA_AtomIJNS4_4SM904GMMA25MMA_64x16x16_F32F16F16_SSILNSO_5MajorE0ELSQ_0ELNSO_7ScaleInE1ELSR_1EEEEEENS4_6LayoutISC_NS5_IJNSA_ILi0EEESV_SV_EEEEENS5_IJNS4_10UnderscoreESY_SY_EEEEENS4_13SM90_TMA_LOADENS4_14ComposedLayoutINS4_7SwizzleILi3ELi4ELi3EEENS4_18smem_ptr_flag_bitsILi16EEENSU_INS5_IJNSA_ILi8EEESF_EEENS5_IJSF_SB_EEEEEEEvNS4_8identityES11_S1B_vS1C_EENS_8epilogue10collective6detail29Sm90TmaWarpSpecializedAdapterINS1F_15DefaultEpilogueISJ_SK_SK_NS1E_6thread17LinearCombinationISJ_Li1EffLNS1J_9ScaleType4KindE0ELNS_15FloatRoundStyleE2ESJ_EENS1_15EpilogueDefaultEEEEEvvEEEEvNT_6ParamsE,@"STO_CUDA_ENTRY STV_DEFAULT"
_ZN7cutlass13device_kernelINS_4gemm6kernel13GemmUniversalIN4cute5tupleIJiiiiEEENS1_10collective13CollectiveMmaINS1_34MainloopSm90TmaGmmaWarpSpecializedILi6ENS5_IJNS4_1CILi1EEESB_SB_EEENS1_32KernelTmaWarpSpecializedPingpongEEENS5_IJNSA_ILi64EEENSA_ILi80EEENSA_ILi128EEEEEENS_6half_tENS5_IJlSB_lEEESJ_SK_NS4_8TiledMMAINS4_8MMA_AtomIJNS4_4SM904GMMA25MMA_64x16x16_F32F16F16_SSILNSO_5MajorE0ELSQ_0ELNSO_7ScaleInE1ELSR_1EEEEEENS4_6LayoutISC_NS5_IJNSA_ILi0EEESV_SV_EEEEENS5_IJNS4_10UnderscoreESY_SY_EEEEENS4_13SM90_TMA_LOADENS4_14ComposedLayoutINS4_7SwizzleILi3ELi4ELi3EEENS4_18smem_ptr_flag_bitsILi16EEENSU_INS5_IJNSA_ILi8EEESF_EEENS5_IJSF_SB_EEEEEEEvNS4_8identityES11_S1B_vS1C_EENS_8epilogue10collective6detail29Sm90TmaWarpSpecializedAdapterINS1F_15DefaultEpilogueISJ_SK_SK_NS1E_6thread17LinearCombinationISJ_Li1EffLNS1J_9ScaleType4KindE0ELNS_15FloatRoundStyleE2ESJ_EENS1_15EpilogueDefaultEEEEEvvEEEEvNT_6ParamsE:
[----:B------:R-:W0:Y:S02]  /*0000*/  LDC R1, c[0x0][0x28] ;  /* 0x00000a00ff017b82 */ /* 0x000e240000000800 */
[----:B0-----:R-:W-:Y:S01]  /*0010*/  VIADD R1, R1, 0xfffffff8 ;  /* 0xfffffff801017836 */ /* 0x001fe20000000000 */
[----:B------:R-:W0:Y:S01]  /*0020*/  S2R R4, SR_TID.X ;  /* 0x0000000000047919 */ /* 0x000e220000002100 */
[----:B------:R-:W-:Y:S01]  /*0030*/  ELECT P0, URZ, PT ;  /* 0x00000000003f782f */ /* 0x000fe20003800000 */
[----:B------:R-:W-:Y:S01]  /*0040*/  BSSY B0, `(.L_x_0) ;  /* 0x000000f000007945 */ /* 0x000fe20003800000 */
[--C-:B0-----:R-:W-:Y:S02]  /*0050*/  SHF.R.U32.HI R0, RZ, 0x5, R4.reuse ;  /* 0x00000005ff007819 */ /* 0x101fe40000011604 */
[----:B------:R-:W-:-:S03]  /*0060*/  SHF.R.U32.HI R5, RZ, 0x7, R4 ;  /* 0x00000007ff057819 */ /* 0x000fc60000011604 */
[----:B------:R-:W0:Y:S04]  /*0070*/  SHFL.IDX PT, R2, R0, RZ, 0x1f ;  /* 0x00001fff00027589 */ /* 0x000e2800000e0000 */
[----:B------:R1:W2:Y:S01]  /*0080*/  SHFL.IDX PT, R8, R5, RZ, 0x1f ;  /* 0x00001fff05087589 */ /* 0x0002a200000e0000 */
[----:B0-----:R-:W-:-:S13]  /*0090*/  ISETP.NE.OR P0, PT, R2, RZ, !P0 ;  /* 0x000000ff0200720c */ /* 0x001fda0004705670 */
[----:B-12---:R-:W-:Y:S05]  /*00a0*/  @P0 BRA `(.L_x_1) ;  /* 0x0000000000200947 */ /* 0x006fea0003800000 */
[----:B------:R-:W-:Y:S02]  /*00b0*/  ULDC.64 UR4, c[0x0][0x198] ;  /* 0x0000660000047ab9 */ /* 0x000fe40000000a00 */
[----:B------:R-:W-:Y:S02]  /*00c0*/  UIADD3 UR6, UP0, UR4, 0xf0, URZ ;  /* 0x000000f004067890 */ /* 0x000fe4000ff1e03f */
[----:B------:R-:W-:Y:S02]  /*00d0*/  UIADD3 UR4, UP1, UR4, 0x1f0, URZ ;  /* 0x000001f004047890 */ /* 0x000fe4000ff3e03f */
[----:B------:R-:W-:Y:S02]  /*00e0*/  UIADD3.X UR7, URZ, UR5, URZ, UP0, !UPT ;  /* 0x000000053f077290 */ /* 0x000fe400087fe43f */
[----:B------:R-:W-:-:S07]  /*00f0*/  UIADD3.X UR5, URZ, UR5, URZ, UP1, !UPT ;  /* 0x000000053f057290 */ /* 0x000fce0008ffe43f */
[----:B------:R0:W-:Y:S02]  /*0100*/  UTMACCTL.PF [UR6] ;  /* 0x00000000060079b9 */ /* 0x0001e40008040000 */
[----:B------:R0:W-:Y:S02]  /*0110*/  UTMACCTL.PF [UR4] ;  /* 0x00000000040079b9 */ /* 0x0001e40008040000 */
[----:B0-----:R-:W-:Y:S01]  /*0120*/  NOP ;  /* 0x0000000000007918 */ /* 0x001fe20000000000 */
.L_x_1:
[----:B------:R-:W-:Y:S05]  /*0130*/  BSYNC B0 ;  /* 0x0000000000007941 */ /* 0x000fea0003800000 */
.L_x_0:
[----:B------:R-:W0:Y:S02]  /*0140*/  SHFL.IDX PT, R3, R0, RZ, 0x1f ;  /* 0x00001fff00037589 */ /* 0x000e2400000e0000 */
[----:B0-----:R-:W-:-:S13]  /*0150*/  ISETP.NE.AND P0, PT, R3, RZ, PT ;  /* 0x000000ff0300720c */ /* 0x001fda0003f05270 */
[----:B------:R-:W-:Y:S05]  /*0160*/  @P0 BRA `(.L_x_2) ;  /* 0x0000000000680947 */ /* 0x000fea0003800000 */
[----:B------:R-:W0:Y:S01]  /*0170*/  S2UR UR8, SR_CgaCtaId ;  /* 0x00000000000879c3 */ /* 0x000e220000008800 */
[----:B------:R-:W-:Y:S01]  /*0180*/  UMOV UR4, 0x400 ;  /* 0x0000040000047882 */ /* 0x000fe20000000000 */
[----:B------:R-:W-:Y:S01]  /*0190*/  UMOV UR5, 0x1 ;  /* 0x0000000100057882 */ /* 0x000fe20000000000 */
[----:B------:R-:W-:Y:S01]  /*01a0*/  UMOV UR6, 0x80 ;  /* 0x0000008000067882 */ /* 0x000fe20000000000 */
[----:B------:R-:W-:Y:S01]  /*01b0*/  ELECT P0, URZ, PT ;  /* 0x00000000003f782f */ /* 0x000fe20003800000 */
[----:B------:R-:W-:-:S04]  /*01c0*/  UIADD3 UR6, -UR6, 0x100000, URZ ;  /* 0x0010000006067890 */ /* 0x000fc8000fffe13f */
[----:B------:R-:W-:Y:S02]  /*01d0*/  USHF.L.U32 UR7, UR6, 0xb, URZ ;  /* 0x0000000b06077899 */ /* 0x000fe4000800063f */
[----:B------:R-:W-:Y:S02]  /*01e0*/  USHF.L.U32 UR6, UR6, 0x1, URZ ;  /* 0x0000000106067899 */ /* 0x000fe4000800063f */
[----:B0-----:R-:W-:Y:S02]  /*01f0*/  ULEA UR8, UR8, UR4, 0x18 ;  /* 0x0000000408087291 */ /* 0x001fe4000f8ec03f */
[----:B------:R-:W-:-:S04]  /*0200*/  UIADD3 UR4, -UR5, 0x100000, URZ ;  /* 0x0010000005047890 */ /* 0x000fc8000fffe13f */
[----:B------:R-:W-:Y:S02]  /*0210*/  USHF.L.U32 UR5, UR4, 0xb, URZ ;  /* 0x0000000b04057899 */ /* 0x000fe4000800063f */
[----:B------:R-:W-:Y:S01]  /*0220*/  USHF.L.U32 UR4, UR4, 0x1, URZ ;  /* 0x0000000104047899 */ /* 0x000fe2000800063f */
[----:B------:R-:W0:Y:S11]  /*0230*/  FENCE.VIEW.ASYNC.S ;  /* 0x00000000000073c6 */ /* 0x000e360000000000 */
[----:B0-----:R0:W1:Y:S01]  /*0240*/  SYNCS.EXCH.64 URZ, [UR8], UR4 ;  /* 0x00000004083f75b2 */ /* 0x0010620008000100 */
[----:B------:R0:W2:Y:S01]  /*0250*/  SYNCS.EXCH.64 URZ, [UR8+0x30], UR6 ;  /* 0x00003006083f75b2 */ /* 0x0000a20008000100 */
[----:B------:R0:W3:Y:S01]  /*0260*/  SYNCS.EXCH.64 URZ, [UR8+0x8], UR4 ;  /* 0x00000804083f75b2 */ /* 0x0000e20008000100 */
[----:B------:R0:W4:Y:S01]  /*0270*/  SYNCS.EXCH.64 URZ, [UR8+0x38], UR6 ;  /* 0x00003806083f75b2 */ /* 0x0001220008000100 */
[----:B------:R0:W0:Y:S01]  /*0280*/  SYNCS.EXCH.64 URZ, [UR8+0x10], UR4 ;  /* 0x00001004083f75b2 */ /* 0x0000220008000100 */
[----:B------:R0:W0:Y:S01]  /*0290*/  SYNCS.EXCH.64 URZ, [UR8+0x40], UR6 ;  /* 0x00004006083f75b2 */ /* 0x0000220008000100 */
[----:B------:R0:W0:Y:S01]  /*02a0*/  SYNCS.EXCH.64 URZ, [UR8+0x18], UR4 ;  /* 0x00001804083f75b2 */ /* 0x0000220008000100 */
[----:B------:R0:W0:Y:S01]  /*02b0*/  SYNCS.EXCH.64 URZ, [UR8+0x48], UR6 ;  /* 0x00004806083f75b2 */ /* 0x0000220008000100 */
[----:B------:R0:W0:Y:S01]  /*02c0*/  SYNCS.EXCH.64 URZ, [UR8+0x20], UR4 ;  /* 0x00002004083f75b2 */ /* 0x0000220008000100 */
[----:B------:R0:W0:Y:S01]  /*02d0*/  SYNCS.EXCH.64 URZ, [UR8+0x50], UR6 ;  /* 0x00005006083f75b2 */ /* 0x0000220008000100 */
[----:B------:R0:W0:Y:S01]  /*02e0*/  SYNCS.EXCH.64 URZ, [UR8+0x28], UR4 ;  /* 0x00002804083f75b2 */ /* 0x0000220008000100 */
[----:B------:R0:W0:Y:S01]  /*02f0*/  SYNCS.EXCH.64 URZ, [UR8+0x58], UR6 ;  /* 0x00005806083f75b2 */ /* 0x0000220008000100 */
[----:B------:R-:W-:Y:S01]  /*0300*/  NOP ;  /* 0x0000000000007918 */ /* 0x000fe20000000000 */
.L_x_2:
[----:B------:R-:W5:Y:S01]  /*0310*/  SHFL.IDX PT, R6, R0, RZ, 0x1f ;  /* 0x00001fff00067589 */ /* 0x000f6200000e0000 */
[----:B------:R-:W-:Y:S01]  /*0320*/  ELECT P0, URZ, PT ;  /* 0x00000000003f782f */ /* 0x000fe20003800000 */
[----:B------:R-:W-:Y:S01]  /*0330*/  NOP ;  /* 0x0000000000007918 */ /* 0x000fe20000000000 */
[----:B------:R-:W-:Y:S01]  /*0340*/  ELECT P1, URZ, PT ;  /* 0x00000000003f782f */ /* 0x000fe20003820000 */
[----:B------:R-:W1:Y:S01]  /*0350*/  SHFL.IDX PT, R3, R0, RZ, 0x1f ;  /* 0x00001fff00037589 */ /* 0x000e6200000e0000 */
[----:B0-----:R-:W-:Y:S01]  /*0360*/  UMOV UR4, 0x20 ;  /* 0x0000002000047882 */ /* 0x001fe20000000000 */
[----:B------:R-:W-:Y:S01]  /*0370*/  UMOV UR11, 0x80 ;  /* 0x00000080000b7882 */ /* 0x000fe20000000000 */
[----:B------:R-:W-:Y:S01]  /*0380*/  NOP ;  /* 0x0000000000007918 */ /* 0x000fe20000000000 */
[C---:B------:R-:W-:Y:S01]  /*0390*/  VIADD R33, R8.reuse, 0xffffffff ;  /* 0xffffffff08217836 */ /* 0x040fe20000000000 */
[----:B------:R-:W0:Y:S01]  /*03a0*/  SHFL.IDX PT, R5, R5, RZ, 0x1f ;  /* 0x00001fff05057589 */ /* 0x000e2200000e0000 */
[----:B------:R-:W-:Y:S01]  /*03b0*/  ULDC.64 UR46, c[0x0][0x208] ;  /* 0x00008200002e7ab9 */ /* 0x000fe20000000a00 */
[----:B------:R-:W-:-:S02]  /*03c0*/  ISETP.NE.AND P2, PT, R8, RZ, PT ;  /* 0x000000ff0800720c */ /* 0x000fc40003f45270 */
[----:B------:R-:W-:Y:S02]  /*03d0*/  ISETP.GE.U32.AND P3, PT, R33, 0x2, PT ;  /* 0x000000022100780c */ /* 0x000fe40003f66070 */
[----:B-----5:R-:W-:Y:S02]  /*03e0*/  ISETP.NE.OR P0, PT, R6, RZ, !P0 ;  /* 0x000000ff0600720c */ /* 0x020fe40004705670 */
[----:B-1----:R-:W-:Y:S02]  /*03f0*/  ISETP.NE.OR P1, PT, R3, RZ, !P1 ;  /* 0x000000ff0300720c */ /* 0x002fe40004f25670 */
[----:B------:R-:W-:-:S04]  /*0400*/  SHF.R.S32.HI R3, RZ, 0x1f, R2 ;  /* 0x0000001fff037819 */ /* 0x000fc80000011402 */
[----:B------:R-:W-:-:S05]  /*0410*/  LEA.HI R3, R3, R2, RZ, 0x2 ;  /* 0x0000000203037211 */ /* 0x000fca00078f10ff */
[----:B------:R-:W-:Y:S01]  /*0420*/  VOTEU.ALL UP0, P0 ;  /* 0x00000000003f7886 */ /* 0x000fe20000000000 */
[----:B------:R-:W-:Y:S01]  /*0430*/  LOP3.LUT R3, R3, 0xfffffffc, RZ, 0xc0, !PT ;  /* 0xfffffffc03037812 */ /* 0x000fe200078ec0ff */
[----:B------:R-:W-:-:S03]  /*0440*/  VOTEU.ALL UP1, P1 ;  /* 0x00000000003f7886 */ /* 0x000fc60000820000 */
[----:B------:R-:W1:Y:S01]  /*0450*/  @!UP0 S2UR UR7, SR_CgaCtaId ;  /* 0x00000000000789c3 */ /* 0x000e620000008800 */
[----:B------:R-:W-:Y:S01]  /*0460*/  @!UP0 UMOV UR6, 0x400 ;  /* 0x0000040000068882 */ /* 0x000fe20000000000 */
[----:B------:R-:W-:-:S04]  /*0470*/  @!UP0 UIADD3 UR4, -UR4, 0x100000, URZ ;  /* 0x0010000004048890 */ /* 0x000fc8000fffe13f */
[----:B------:R-:W-:Y:S02]  /*0480*/  @!UP0 USHF.L.U32 UR5, UR4, 0xb, URZ ;  /* 0x0000000b04058899 */ /* 0x000fe4000800063f */
[----:B------:R-:W-:Y:S01]  /*0490*/  @!UP0 USHF.L.U32 UR4, UR4, 0x1, URZ ;  /* 0x0000000104048899 */ /* 0x000fe2000800063f */
[----:B------:R-:W-:Y:S01]  /*04a0*/  IMAD.IADD R0, R2, 0x1, -R3 ;  /* 0x0000000102007824 */ /* 0x000fe200078e0a03 */
[----:B------:R-:W-:Y:S01]  /*04b0*/  @!UP1 UMOV UR9, 0x400 ;  /* 0x0000040000099882 */ /* 0x000fe20000000000 */
[----:B------:R-:W-:Y:S01]  /*04c0*/  VOTEU.ALL UP2, P1 ;  /* 0x00000000003f7886 */ /* 0x000fe20000840000 */
[----:B------:R-:W-:Y:S01]  /*04d0*/  VOTEU.ALL UP3, P1 ;  /* 0x00000000003f7886 */ /* 0x000fe20000860000 */
[----:B------:R-:W-:Y:S01]  /*04e0*/  VOTEU.ALL UP4, P1 ;  /* 0x00000000003f7886 */ /* 0x000fe20000880000 */
[----:B------:R-:W5:Y:S01]  /*04f0*/  @!UP1 S2UR UR10, SR_CgaCtaId ;  /* 0x00000000000a99c3 */ /* 0x000f620000008800 */
[----:B------:R-:W-:Y:S01]  /*0500*/  VOTEU.ALL UP5, P1 ;  /* 0x00000000003f7886 */ /* 0x000fe200008a0000 */
[----:B------:R-:W-:-:S04]  /*0510*/  SHF.R.S32.HI R3, RZ, 0x1f, R4 ;  /* 0x0000001fff037819 */ /* 0x000fc80000011404 */
[----:B------:R-:W-:-:S04]  /*0520*/  LEA.HI R3, R3, R4, RZ, 0x7 ;  /* 0x0000000403037211 */ /* 0x000fc800078f38ff */
[----:B------:R-:W-:-:S05]  /*0530*/  LOP3.LUT R3, R3, 0xffffff80, RZ, 0xc0, !PT ;  /* 0xffffff8003037812 */ /* 0x000fca00078ec0ff */
[----:B------:R-:W-:Y:S01]  /*0540*/  IMAD.IADD R3, R4, 0x1, -R3 ;  /* 0x0000000104037824 */ /* 0x000fe200078e0a03 */
[----:B-1----:R-:W-:Y:S02]  /*0550*/  @!UP0 ULEA UR8, UR7, UR6, 0x18 ;  /* 0x0000000607088291 */ /* 0x002fe4000f8ec03f */
[----:B------:R-:W-:-:S04]  /*0560*/  @!UP1 UIADD3 UR6, -UR11, 0x100000, URZ ;  /* 0x001000000b069890 */ /* 0x000fc8000fffe13f */
[----:B------:R-:W-:Y:S02]  /*0570*/  @!UP1 USHF.L.U32 UR7, UR6, 0xb, URZ ;  /* 0x0000000b06079899 */ /* 0x000fe4000800063f */
[----:B------:R-:W-:Y:S01]  /*0580*/  @!UP1 USHF.L.U32 UR6, UR6, 0x1, URZ ;  /* 0x0000000106069899 */ /* 0x000fe2000800063f */
[----:B------:R-:W-:Y:S01]  /*0590*/  VOTEU.ALL UP0, P0 ;  /* 0x00000000003f7886 */ /* 0x000fe20000000000 */
[----:B-----5:R-:W-:Y:S01]  /*05a0*/  @!UP1 ULEA UR9, UR10, UR9, 0x18 ;  /* 0x000000090a099291 */ /* 0x020fe2000f8ec03f */
[----:B------:R-:W-:Y:S02]  /*05b0*/  VOTEU.ALL UP1, P0 ;  /* 0x00000000003f7886 */ /* 0x000fe40000020000 */
[----:B------:R-:W-:Y:S01]  /*05c0*/  ULDC.64 UR10, c[0x0][0x598] ;  /* 0x00016600000a7ab9 */ /* 0x000fe20000000a00 */
[----:B------:R-:W-:Y:S01]  /*05d0*/  ISETP.NE.AND P0, PT, R0, 0x3, PT ;  /* 0x000000030000780c */ /* 0x000fe20003f05270 */
[----:B------:R-:W1:Y:S02]  /*05e0*/  FENCE.VIEW.ASYNC.S ;  /* 0x00000000000073c6 */ /* 0x000e640000000000 */
[----:B-1----:R1:W2:Y:S01]  /*05f0*/  @!UP0 SYNCS.EXCH.64 URZ, [UR8+0x90], UR4 ;  /* 0x00009004083f85b2 */ /* 0x0022a20008000100 */
[----:B------:R-:W-:-:S02]  /*0600*/  ISETP.NE.U32.AND P1, PT, RZ, UR10, PT ;  /* 0x0000000aff007c0c */ /* 0x000fc4000bf25070 */
[----:B------:R-:W-:Y:S02]  /*0610*/  ISETP.EQ.OR P0, PT, R0, RZ, !P0 ;  /* 0x000000ff0000720c */ /* 0x000fe40004702670 */
[----:B------:R-:W-:Y:S02]  /*0620*/  ISETP.NE.AND.EX P1, PT, RZ, UR11, PT, P1 ;  /* 0x0000000bff007c0c */ /* 0x000fe4000bf25310 */
[----:B------:R-:W-:-:S04]  /*0630*/  ISETP.EQ.AND P0, PT, R8, RZ, P0 ;  /* 0x000000ff0800720c */ /* 0x000fc80000702270 */
[----:B------:R-:W-:-:S04]  /*0640*/  SEL R16, RZ, 0x1, !P0 ;  /* 0x00000001ff107807 */ /* 0x000fc80004000000 */
[----:B------:R-:W-:Y:S01]  /*0650*/  SEL R16, R16, 0x2, P3 ;  /* 0x0000000210107807 */ /* 0x000fe20001800000 */
[----:B------:R1:W2:Y:S01]  /*0660*/  @!UP1 SYNCS.EXCH.64 URZ, [UR8+0x98], UR4 ;  /* 0x00009804083f95b2 */ /* 0x0002a20008000100 */
[----:B------:R-:W-:Y:S01]  /*0670*/  NOP ;  /* 0x0000000000007918 */ /* 0x000fe20000000000 */
[----:B------:R1:W2:Y:S01]  /*0680*/  @!UP2 SYNCS.EXCH.64 URZ, [UR9+0x70], UR6 ;  /* 0x00007006093fa5b2 */ /* 0x0002a20008000100 */
[----:B------:R1:W2:Y:S01]  /*0690*/  @!UP3 SYNCS.EXCH.64 URZ, [UR9+0x78], UR6 ;  /* 0x00007806093fb5b2 */ /* 0x0002a20008000100 */
[----:B------:R1:W2:Y:S01]  /*06a0*/  @!UP4 SYNCS.EXCH.64 URZ, [UR9+0x80], UR6 ;  /* 0x00008006093fc5b2 */ /* 0x0002a20008000100 */
[----:B------:R1:W2:Y:S01]  /*06b0*/  @!UP5 SYNCS.EXCH.64 URZ, [UR9+0x88], UR6 ;  /* 0x00008806093fd5b2 */ /* 0x0002a20008000100 */
[----:B------:R-:W-:Y:S01]  /*06c0*/  NOP ;  /* 0x0000000000007918 */ /* 0x000fe20000000000 */
[----:B--234-:R-:W-:Y:S06]  /*06d0*/  BAR.SYNC.DEFER_BLOCKING 0x0 ;  /* 0x0000000000007b1d */ /* 0x01cfec0000010000 */
[----:B01----:R-:W-:Y:S05]  /*06e0*/  @!P1 BRA `(.L_x_3) ;  /* 0x00000000001c9947 */ /* 0x003fea0003800000 */
[----:B------:R-:W0:Y:S02]  /*06f0*/  LDC.64 R6, c[0x0][0x598] ;  /* 0x00016600ff067b82 */ /* 0x000e240000000a00 */
[----:B0-----:R-:W2:Y:S02]  /*0700*/  LDG.E.64 R6, desc[UR46][R6.64] ;  /* 0x0000002e06067981 */ /* 0x001ea4000c1e1b00 */
[----:B--2---:R-:W-:-:S04]  /*0710*/  ISETP.NE.U32.AND P0, PT, R6, RZ, PT ;  /* 0x000000ff0600720c */ /* 0x004fc80003f05070 */
[----:B------:R-:W-:-:S13]  /*0720*/  ISETP.NE.AND.EX P0, PT, R7, RZ, PT, P0 ;  /* 0x000000ff0700720c */ /* 0x000fda0003f05300 */
[----:B------:R-:W-:Y:S05]  /*0730*/  @!P0 BRA `(.L_x_3) ;  /* 0x0000000000088947 */ /* 0x000fea0003800000 */
[----:B------:R1:W5:Y:S01]  /*0740*/  LD.E R64, desc[UR46][R6.64] ;  /* 0x0000002e06407980 */ /* 0x000362000c101900 */
[----:B------:R-:W-:Y:S05]  /*0750*/  BRA `(.L_x_4) ;  /* 0x0000000000247947 */ /* 0x000fea0003800000 */
.L_x_3:
[----:B------:R-:W-:Y:S02]  /*0760*/  ULDC.64 UR4, c[0x0][0x588] ;  /* 0x0001620000047ab9 */ /* 0x000fe40000000a00 */
[----:B------:R-:W-:-:S04]  /*0770*/  ISETP.NE.U32.AND P0, PT, RZ, UR4, PT ;  /* 0x00000004ff007c0c */ /* 0x000fc8000bf05070 */
[----:B------:R-:W-:-:S13]  /*0780*/  ISETP.NE.AND.EX P0, PT, RZ, UR5, PT, P0 ;  /* 0x00000005ff007c0c */ /* 0x000fda000bf05300 */
[----:B------:R-:W-:Y:S05]  /*0790*/  @!P0 BRA `(.L_x_5) ;  /* 0x00000000000c8947 */ /* 0x000fea0003800000 */
[----:B------:R-:W0:Y:S02]  /*07a0*/  LDC.64 R64, c[0x0][0x588] ;  /* 0x00016200ff407b82 */ /* 0x000e240000000a00 */
[----:B0-----:R0:W5:Y:S01]  /*07b0*/  LDG.E R64, desc[UR46][R64.64] ;  /* 0x0000002e40407981 */ /* 0x001162000c1e1900 */
[----:B------:R-:W-:Y:S05]  /*07c0*/  BRA `(.L_x_4) ;  /* 0x0000000000087947 */ /* 0x000fea0003800000 */
.L_x_5:
[----:B------:R-:W-:Y:S02]  /*07d0*/  ULDC UR4, c[0x0][0x580] ;  /* 0x0001600000047ab9 */ /* 0x000fe40000000800 */
[----:B------:R-:W-:-:S07]  /*07e0*/  IMAD.U32 R64, RZ, RZ, UR4 ;  /* 0x00000004ff407e24 */ /* 0x000fce000f8e00ff */
.L_x_4:
[----:B------:R-:W-:Y:S02]  /*07f0*/  ULDC.64 UR4, c[0x0][0x5a0] ;  /* 0x0001680000047ab9 */ /* 0x000fe40000000a00 */
[----:B------:R-:W-:-:S04]  /*0800*/  ISETP.NE.U32.AND P0, PT, RZ, UR4, PT ;  /* 0x00000004ff007c0c */ /* 0x000fc8000bf05070 */
[----:B------:R-:W-:-:S13]  /*0810*/  ISETP.NE.AND.EX P0, PT, RZ, UR5, PT, P0 ;  /* 0x00000005ff007c0c */ /* 0x000fda000bf05300 */
[----:B------:R-:W-:Y:S05]  /*0820*/  @!P0 BRA `(.L_x_6) ;  /* 0x00000000001c8947 */ /* 0x000fea0003800000 */
[----:B-1----:R-:W1:Y:S02]  /*0830*/  LDC.64 R6, c[0x0][0x5a0] ;  /* 0x00016800ff067b82 */ /* 0x002e640000000a00 */
[----:B-1----:R-:W2:Y:S02]  /*0840*/  LDG.E.64 R6, desc[UR46][R6.64] ;  /* 0x0000002e06067981 */ /* 0x002ea4000c1e1b00 */
[----:B--2---:R-:W-:-:S04]  /*0850*/  ISETP.NE.U32.AND P0, PT, R6, RZ, PT ;  /* 0x000000ff0600720c */ /* 0x004fc80003f05070 */
[----:B------:R-:W-:-:S13]  /*0860*/  ISETP.NE.AND.EX P0, PT, R7, RZ, PT, P0 ;  /* 0x000000ff0700720c */ /* 0x000fda0003f05300 */
[----:B------:R-:W-:Y:S05]  /*0870*/  @!P0 BRA `(.L_x_6) ;  /* 0x0000000000088947 */ /* 0x000fea0003800000 */
[----:B0-----:R2:W5:Y:S01]  /*0880*/  LD.E R65, desc[UR46][R6.64] ;  /* 0x0000002e06417980 */ /* 0x001562000c101900 */
[----:B------:R-:W-:Y:S05]  /*0890*/  BRA `(.L_x_7) ;  /* 0x0000000000247947 */ /* 0x000fea0003800000 */
.L_x_6:
[----:B------:R-:W-:Y:S02]  /*08a0*/  ULDC.64 UR4, c[0x0][0x590] ;  /* 0x0001640000047ab9 */ /* 0x000fe40000000a00 */
[----:B------:R-:W-:-:S04]  /*08b0*/  ISETP.NE.U32.AND P0, PT, RZ, UR4, PT ;  /* 0x00000004ff007c0c */ /* 0x000fc8000bf05070 */
[----:B------:R-:W-:-:S13]  /*08c0*/  ISETP.NE.AND.EX P0, PT, RZ, UR5, PT, P0 ;  /* 0x00000005ff007c0c */ /* 0x000fda000bf05300 */
[----:B------:R-:W-:Y:S05]  /*08d0*/  @!P0 BRA `(.L_x_8) ;  /* 0x00000000000c8947 */ /* 0x000fea0003800000 */
[----:B-1----:R-:W0:Y:S02]  /*08e0*/  LDC.64 R6, c[0x0][0x590] ;  /* 0x00016400ff067b82 */ /* 0x002e240000000a00 */
[----:B0-----:R0:W5:Y:S01]  /*08f0*/  LDG.E R65, desc[UR46][R6.64] ;  /* 0x0000002e06417981 */ /* 0x001162000c1e1900 */
[----:B------:R-:W-:Y:S05]  /*0900*/  BRA `(.L_x_7) ;  /* 0x0000000000087947 */ /* 0x000fea0003800000 */
.L_x_8:
[----:B------:R-:W-:Y:S02]  /*0910*/  ULDC UR4, c[0x0][0x584] ;  /* 0x0001610000047ab9 */ /* 0x000fe40000000800 */
[----:B0-----:R-:W-:-:S07]  /*0920*/  IMAD.U32 R65, RZ, RZ, UR4 ;  /* 0x00000004ff417e24 */ /* 0x001fce000f8e00ff */
.L_x_7:
[----:B------:R-:W3:Y:S01]  /*0930*/  LDC R2, c[0x0][0x65c] ;  /* 0x00019700ff027b82 */ /* 0x000ee20000000800 */
[----:B------:R-:W4:Y:S01]  /*0940*/  S2R R14, SR_CTAID.Y ;  /* 0x00000000000e7919 */ /* 0x000f220000002600 */
[----:B------:R-:W-:Y:S01]  /*0950*/  ULDC UR6, c[0x0][0x28c] ;  /* 0x0000a30000067ab9 */ /* 0x000fe20000000800 */
[----:B------:R-:W-:Y:S01]  /*0960*/  ISETP.NE.AND P0, PT, R8, 0x2, PT ;  /* 0x000000020800780c */ /* 0x000fe20003f05270 */
[----:B------:R-:W-:Y:S01]  /*0970*/  UIADD3 UR6, UR6, 0x7f, URZ ;  /* 0x0000007f06067890 */ /* 0x000fe2000fffe03f */
[----:B012---:R-:W0:Y:S01]  /*0980*/  S2R R6, SR_CTAID.X ;  /* 0x0000000000067919 */ /* 0x007e220000002500 */
[----:B------:R-:W-:Y:S01]  /*0990*/  IMAD.MOV.U32 R7, RZ, RZ, RZ ;  /* 0x000000ffff077224 */ /* 0x000fe200078e00ff */
[----:B------:R-:W-:Y:S01]  /*09a0*/  UMOV UR36, URZ ;  /* 0x0000003f00247c82 */ /* 0x000fe20008000000 */
[----:B------:R-:W-:Y:S01]  /*09b0*/  USHF.R.S32.HI UR7, URZ, 0x1f, UR6 ;  /* 0x0000001f3f077899 */ /* 0x000fe20008011406 */
[----:B------:R-:W-:Y:S01]  /*09c0*/  UMOV UR37, URZ ;  /* 0x0000003f00257c82 */ /* 0x000fe20008000000 */
[----:B------:R-:W-:-:S02]  /*09d0*/  ULDC.64 UR8, c[0x0][0x650] ;  /* 0x0001940000087ab9 */ /* 0x000fc40000000a00 */
[----:B------:R-:W-:-:S04]  /*09e0*/  ULEA.HI UR7, UR7, UR6, URZ, 0x7 ;  /* 0x0000000607077291 */ /* 0x000fc8000f8f383f */
[----:B------:R-:W-:Y:S01]  /*09f0*/  USHF.R.S32.HI UR38, URZ, 0x7, UR7 ;  /* 0x000000073f267899 */ /* 0x000fe20008011407 */
[----:B---3--:R-:W-:-:S13]  /*0a00*/  ISETP.NE.AND P1, PT, R2, 0x1, PT ;  /* 0x000000010200780c */ /* 0x008fda0003f25270 */
[----:B------:R-:W0:Y:S01]  /*0a10*/  @P1 LDC R19, c[0x0][0x10] ;  /* 0x00000400ff131b82 */ /* 0x000e220000000800 */
[----:B----4-:R-:W-:Y:S02]  /*0a20*/  @P1 IMAD.MOV.U32 R8, RZ, RZ, R14 ;  /* 0x000000ffff081224 */ /* 0x010fe400078e000e */
[----:B------:R-:W-:Y:S02]  /*0a30*/  @P1 IMAD.MOV.U32 R9, RZ, RZ, RZ ;  /* 0x000000ffff091224 */ /* 0x000fe400078e00ff */
[----:B------:R-:W-:-:S03]  /*0a40*/  @P1 IMAD.MOV.U32 R17, RZ, RZ, RZ ;  /* 0x000000ffff111224 */ /* 0x000fc600078e00ff */
[----:B------:R-:W1:Y:S01]  /*0a50*/  @!P1 LDC R11, c[0x0][0xc] ;  /* 0x00000300ff0b9b82 */ /* 0x000e620000000800 */
[----:B------:R-:W-:Y:S01]  /*0a60*/  ULDC UR4, c[0x0][0xc] ;  /* 0x0000030000047ab9 */ /* 0x000fe20000000800 */
[----:B------:R-:W-:Y:S02]  /*0a70*/  ULDC UR5, c[0x0][0x10] ;  /* 0x0000040000057ab9 */ /* 0x000fe40000000800 */
[----:B------:R-:W-:-:S04]  /*0a80*/  UIMAD.WIDE.U32 UR4, UR4, UR5, URZ ;  /* 0x00000005040472a5 */ /* 0x000fc8000f8e003f */
[----:B------:R-:W2:Y:S01]  /*0a90*/  LDC R2, c[0x0][0x14] ;  /* 0x00000500ff027b82 */ /* 0x000ea20000000800 */
[----:B0-----:R-:W-:-:S04]  /*0aa0*/  @P1 IMAD.WIDE.U32 R18, R6, R19, R8 ;  /* 0x0000001306121225 */ /* 0x001fc800078e0008 */
[----:B------:R-:W-:Y:S02]  /*0ab0*/  @P1 IMAD.IADD R17, R19, 0x1, R17 ;  /* 0x0000000113111824 */ /* 0x000fe400078e0211 */
[----:B-1----:R-:W-:-:S04]  /*0ac0*/  @!P1 IMAD.WIDE.U32 R8, R11, R14, R6 ;  /* 0x0000000e0b089225 */ /* 0x002fc800078e0006 */
[----:B------:R-:W-:Y:S02]  /*0ad0*/  @!P1 IMAD.MOV.U32 R18, RZ, RZ, R8 ;  /* 0x000000ffff129224 */ /* 0x000fe400078e0008 */
[----:B------:R-:W-:Y:S02]  /*0ae0*/  @!P1 IMAD.MOV.U32 R17, RZ, RZ, R9 ;  /* 0x000000ffff119224 */ /* 0x000fe400078e0009 */
[----:B--2---:R-:W-:-:S04]  /*0af0*/  IMAD.WIDE.U32 R12, R2, UR4, RZ ;  /* 0x00000004020c7c25 */ /* 0x004fc8000f8e00ff */
[----:B------:R-:W-:Y:S01]  /*0b00*/  IMAD R23, R2, UR5, RZ ;  /* 0x0000000502177c24 */ /* 0x000fe2000f8e02ff */
[----:B------:R0:W-:Y:S03]  /*0b10*/  STL.64 [R1], R12 ;  /* 0x0000000c01007387 */ /* 0x0001e60000100a00 */
[----:B------:R-:W-:Y:S01]  /*0b20*/  IMAD.IADD R23, R13, 0x1, R23 ;  /* 0x000000010d177824 */ /* 0x000fe200078e0217 */
[----:B------:R-:W-:Y:S06]  /*0b30*/  @P0 BRA `(.L_x_9) ;  /* 0x0000000000200947 */ /* 0x000fec0003800000 */
[----:B------:R-:W-:Y:S01]  /*0b40*/  UISETP.GE.U32.AND UP0, UPT, UR38, 0x6, UPT ;  /* 0x000000062600788c */ /* 0x000fe2000bf06070 */
[----:B------:R-:W-:Y:S01]  /*0b50*/  IADD3 R18, P0, R18, R12, RZ ;  /* 0x0000000c12127210 */ /* 0x000fe20007f1e0ff */
[----:B------:R-:W-:Y:S01]  /*0b60*/  UIMAD.WIDE.U32 UR4, UR38, -0x55555555, URZ ;  /* 0xaaaaaaab260478a5 */ /* 0x000fe2000f8e003f */
[----:B------:R-:W-:-:S03]  /*0b70*/  UMOV UR37, URZ ;  /* 0x0000003f00257c82 */ /* 0x000fc60008000000 */
[----:B------:R-:W-:Y:S01]  /*0b80*/  USHF.R.U32.HI UR4, URZ, 0x2, UR5 ;  /* 0x000000023f047899 */ /* 0x000fe20008011605 */
[----:B------:R-:W-:-:S03]  /*0b90*/  IMAD.X R17, R23, 0x1, R17, P0 ;  /* 0x0000000117117824 */ /* 0x000fc600000e0611 */
[----:B------:R-:W-:Y:S02]  /*0ba0*/  UIMAD UR36, UR4, -0x6, UR38 ;  /* 0xfffffffa042478a4 */ /* 0x000fe4000f8e0226 */
[----:B------:R-:W-:-:S12]  /*0bb0*/  @UP0 ULOP3.LUT UR37, UR4, 0x1, URZ, 0xc0, !UPT ;  /* 0x0000000104250892 */ /* 0x000fd8000f8ec03f */
.L_x_9:
[----:B------:R-:W-:Y:S01]  /*0bc0*/  ISETP.GE.U32.AND P0, PT, R18, UR8, PT ;  /* 0x0000000812007c0c */ /* 0x000fe2000bf06070 */
[----:B------:R-:W-:Y:S01]  /*0bd0*/  IMAD.MOV.U32 R19, RZ, RZ, -0x1 ;  /* 0xffffffffff137424 */ /* 0x000fe200078e00ff */
[----:B------:R-:W-:Y:S01]  /*0be0*/  PRMT R8, RZ, 0x7610, R8 ;  /* 0x00007610ff087816 */ /* 0x000fe20000000008 */
[----:B------:R-:W-:Y:S01]  /*0bf0*/  IMAD.MOV.U32 R22, RZ, RZ, -0x1 ;  /* 0xffffffffff167424 */ /* 0x000fe200078e00ff */
[----:B------:R-:W-:Y:S01]  /*0c00*/  ISETP.GE.U32.AND.EX P0, PT, R17, UR9, PT, P0 ;  /* 0x0000000911007c0c */ /* 0x000fe2000bf06100 */
[----:B------:R-:W-:-:S12]  /*0c10*/  IMAD.MOV.U32 R2, RZ, RZ, -0x1 ;  /* 0xffffffffff027424 */ /* 0x000fd800078e00ff */
[----:B------:R-:W-:Y:S05]  /*0c20*/  @P0 BRA `(.L_x_10) ;  /* 0x00000004005c0947 */ /* 0x000fea0003800000 */
[----:B------:R-:W1:Y:S01]  /*0c30*/  LDC.64 R20, c[0x0][0x628] ;  /* 0x00018a00ff147b82 */ /* 0x000e620000000a00 */
[----:B------:R-:W-:Y:S02]  /*0c40*/  IMAD.MOV.U32 R8, RZ, RZ, R18 ;  /* 0x000000ffff087224 */ /* 0x000fe400078e0012 */
[----:B------:R-:W-:-:S05]  /*0c50*/  IMAD.MOV.U32 R9, RZ, RZ, R17 ;  /* 0x000000ffff097224 */ /* 0x000fca00078e0011 */
[----:B------:R-:W2:Y:S08]  /*0c60*/  LDC R2, c[0x0][0x630] ;  /* 0x00018c00ff027b82 */ /* 0x000eb00000000800 */
[----:B------:R-:W3:Y:S01]  /*0c70*/  LDC.64 R24, c[0x0][0x620] ;  /* 0x00018800ff187b82 */ /* 0x000ee20000000a00 */
[----:B-1----:R-:W-:-:S04]  /*0c80*/  ISETP.NE.U32.AND P0, PT, R20, RZ, PT ;  /* 0x000000ff1400720c */ /* 0x002fc80003f05070 */
[----:B------:R-:W-:-:S13]  /*0c90*/  ISETP.NE.AND.EX P0, PT, R21, RZ, PT, P0 ;  /* 0x000000ff1500720c */ /* 0x000fda0003f05300 */
[----:B--23--:R-:W-:Y:S05]  /*0ca0*/  @!P0 BRA `(.L_x_11) ;  /* 0x0000000000288947 */ /* 0x00cfea0003800000 */
[----:B0-----:R-:W0:Y:S02]  /*0cb0*/  LDC R13, c[0x0][0x634] ;  /* 0x00018d00ff0d7b82 */ /* 0x001e240000000800 */
[----:B0-----:R-:W-:-:S05]  /*0cc0*/  IADD3 R13, P0, R18, R13, RZ ;  /* 0x0000000d120d7210 */ /* 0x001fca0007f1e0ff */
[----:B------:R-:W-:-:S04]  /*0cd0*/  IMAD.X R15, RZ, RZ, R17, P0 ;  /* 0x000000ffff0f7224 */ /* 0x000fc800000e0611 */
[----:B------:R-:W-:-:S04]  /*0ce0*/  IMAD.WIDE.U32 R8, R15, R20, RZ ;  /* 0x000000140f087225 */ /* 0x000fc800078e00ff */
[----:B------:R-:W-:-:S04]  /*0cf0*/  IMAD.WIDE.U32 R10, P0, R13, R21, R8 ;  /* 0x000000150d0a7225 */ /* 0x000fc80007800008 */
[----:B------:R-:W-:-:S04]  /*0d00*/  IMAD.WIDE.U32 R8, R13, R20, RZ ;  /* 0x000000140d087225 */ /* 0x000fc800078e00ff */
[----:B------:R-:W-:Y:S01]  /*0d10*/  IMAD.X R13, RZ, RZ, RZ, P0 ;  /* 0x000000ffff0d7224 */ /* 0x000fe200000e06ff */
[----:B------:R-:W-:Y:S01]  /*0d20*/  IADD3 RZ, P0, R9, R10, RZ ;  /* 0x0000000a09ff7210 */ /* 0x000fe20007f1e0ff */
[----:B------:R-:W-:-:S04]  /*0d30*/  IMAD.MOV.U32 R12, RZ, RZ, R11 ;  /* 0x000000ffff0c7224 */ /* 0x000fc800078e000b */
[----:B------:R-:W-:-:S08]  /*0d40*/  IMAD.WIDE.U32.X R8, R15, R21, R12, P0 ;  /* 0x000000150f087225 */ /* 0x000fd000000e040c */
.L_x_11:
[-CC-:B------:R-:W-:Y:S01]  /*0d50*/  SHF.R.U64 R31, R8, R2.reuse, R9.reuse ;  /* 0x00000002081f7219 */ /* 0x180fe20000001209 */
[----:B0-----:R-:W0:Y:S01]  /*0d60*/  LDC R12, c[0x0][0x618] ;  /* 0x00018600ff0c7b82 */ /* 0x001e220000000800 */
[----:B------:R-:W-:Y:S01]  /*0d70*/  SHF.R.U32.HI R7, RZ, R2, R9 ;  /* 0x00000002ff077219 */ /* 0x000fe20000011609 */
[----:B------:R-:W-:Y:S01]  /*0d80*/  ULDC UR4, c[0x0][0x150] ;  /* 0x0000540000047ab9 */ /* 0x000fe20000000800 */
[----:B------:R-:W-:Y:S01]  /*0d90*/  IADD3 R11, P0, RZ, -R31, RZ ;  /* 0x8000001fff0b7210 */ /* 0x000fe20007f1e0ff */
[----:B------:R-:W-:Y:S01]  /*0da0*/  IMAD.MOV.U32 R19, RZ, RZ, R17 ;  /* 0x000000ffff137224 */ /* 0x000fe200078e0011 */
[----:B------:R-:W-:-:S03]  /*0db0*/  I2FP.F32.U32 R2, R6 ;  /* 0x0000000600027245 */ /* 0x000fc60000201000 */
[----:B------:R-:W1:Y:S01]  /*0dc0*/  LDC.64 R26, c[0x0][0x640] ;  /* 0x00019000ff1a7b82 */ /* 0x000e620000000a00 */
[----:B------:R-:W-:Y:S02]  /*0dd0*/  IMAD.X R13, RZ, RZ, ~R7, P0 ;  /* 0x000000ffff0d7224 */ /* 0x000fe400000e0e07 */
[----:B------:R-:W-:Y:S01]  /*0de0*/  FMUL R2, R2, UR4 ;  /* 0x0000000402027c20 */ /* 0x000fe20008400000 */
[----:B------:R-:W-:Y:S01]  /*0df0*/  IMAD.WIDE.U32 R8, R11, R24, R18 ;  /* 0x000000180b087225 */ /* 0x000fe200078e0012 */
[----:B------:R-:W-:-:S03]  /*0e00*/  ULDC UR4, c[0x0][0x154] ;  /* 0x0000550000047ab9 */ /* 0x000fc60000000800 */
[----:B------:R-:W-:Y:S01]  /*0e10*/  IMAD R10, R13, R24, RZ ;  /* 0x000000180d0a7224 */ /* 0x000fe200078e02ff */
[----:B------:R-:W2:Y:S01]  /*0e20*/  LDC R7, c[0x0][0x144] ;  /* 0x00005100ff077b82 */ /* 0x000ea20000000800 */
[----:B------:R-:W3:Y:S02]  /*0e30*/  F2I.U32.TRUNC.NTZ R2, R2 ;  /* 0x0000000200027305 */ /* 0x000ee4000020f000 */
[----:B------:R-:W-:-:S04]  /*0e40*/  IMAD R11, R11, R25, R10 ;  /* 0x000000190b0b7224 */ /* 0x000fc800078e020a */
[----:B------:R-:W-:Y:S01]  /*0e50*/  IMAD.IADD R9, R9, 0x1, R11 ;  /* 0x0000000109097824 */ /* 0x000fe200078e020b */
[----:B------:R-:W4:Y:S01]  /*0e60*/  LDC R22, c[0x0][0x608] ;  /* 0x00018200ff167b82 */ /* 0x000f220000000800 */
[----:B------:R-:W-:-:S03]  /*0e70*/  IMAD.MOV.U32 R11, RZ, RZ, -0x1 ;  /* 0xffffffffff0b7424 */ /* 0x000fc600078e00ff */
[--C-:B0-----:R-:W-:Y:S02]  /*0e80*/  SHF.R.U64 R20, R8, R12, R9.reuse ;  /* 0x0000000c08147219 */ /* 0x101fe40000001209 */
[----:B------:R-:W-:Y:S02]  /*0e90*/  I2FP.F32.U32 R8, R14 ;  /* 0x0000000e00087245 */ /* 0x000fe40000201000 */
[----:B------:R-:W0:Y:S01]  /*0ea0*/  LDC R24, c[0x0][0x658] ;  /* 0x00019600ff187b82 */ /* 0x000e220000000800 */
[----:B-1----:R-:W-:Y:S01]  /*0eb0*/  ISETP.NE.U32.AND P0, PT, R26, RZ, PT ;  /* 0x000000ff1a00720c */ /* 0x002fe20003f05070 */
[----:B---3--:R-:W-:Y:S02]  /*0ec0*/  IMAD.MOV R10, RZ, RZ, -R2 ;  /* 0x000000ffff0a7224 */ /* 0x008fe400078e0a02 */
[----:B------:R-:W-:Y:S01]  /*0ed0*/  FMUL R8, R8, UR4 ;  /* 0x0000000408087c20 */ /* 0x000fe20008400000 */
[----:B------:R-:W-:Y:S02]  /*0ee0*/  SHF.R.U32.HI R9, RZ, R12, R9 ;  /* 0x0000000cff097219 */ /* 0x000fe40000011609 */
[----:B------:R-:W-:Y:S01]  /*0ef0*/  ISETP.NE.AND.EX P0, PT, R27, RZ, PT, P0 ;  /* 0x000000ff1b00720c */ /* 0x000fe20003f05300 */
[----:B------:R1:W3:Y:S01]  /*0f00*/  F2I.U32.TRUNC.NTZ R15, R8 ;  /* 0x00000008000f7305 */ /* 0x0002e2000020f000 */
[----:B------:R-:W1:Y:S01]  /*0f10*/  LDC R19, c[0x0][0x148] ;  /* 0x00005200ff137b82 */ /* 0x000e620000000800 */
[----:B--2---:R-:W-:-:S07]  /*0f20*/  IMAD R2, R7, R10, R6 ;  /* 0x0000000a07027224 */ /* 0x004fce00078e0206 */
[----:B------:R-:W2:Y:S01]  /*0f30*/  LDC R25, c[0x0][0x600] ;  /* 0x00018000ff197b82 */ /* 0x000ea20000000800 */
[-CC-:B----4-:R-:W-:Y:S02]  /*0f40*/  SHF.R.U64 R32, R20, R22.reuse, R9.reuse ;  /* 0x0000001614207219 */ /* 0x190fe40000001209 */
[----:B------:R-:W-:Y:S01]  /*0f50*/  SHF.R.U32.HI R7, RZ, R22, R9 ;  /* 0x00000016ff077219 */ /* 0x000fe20000011609 */
[----:B------:R-:W-:-:S04]  /*0f60*/  IMAD.MOV.U32 R9, RZ, RZ, 0x1 ;  /* 0x00000001ff097424 */ /* 0x000fc800078e00ff */
[----:B------:R-:W4:Y:S01]  /*0f70*/  LDC R28, c[0x0][0x648] ;  /* 0x00019200ff1c7b82 */ /* 0x000f220000000800 */
[-C--:B0-----:R-:W-:Y:S02]  /*0f80*/  SHF.L.U32 R6, R11, R24.reuse, RZ ;  /* 0x000000180b067219 */ /* 0x081fe400000006ff */
[--C-:B------:R-:W-:Y:S02]  /*0f90*/  SHF.R.U64 R22, R32, R24, R7.reuse ;  /* 0x0000001820167219 */ /* 0x100fe40000001207 */
[----:B------:R-:W-:Y:S02]  /*0fa0*/  LOP3.LUT R13, RZ, R6, RZ, 0x33, !PT ;  /* 0x00000006ff0d7212 */ /* 0x000fe400078e33ff */
[-C--:B------:R-:W-:Y:S01]  /*0fb0*/  SHF.R.U32.HI R7, RZ, R24.reuse, R7 ;  /* 0x00000018ff077219 */ /* 0x080fe20000011607 */
[----:B------:R-:W0:Y:S01]  /*0fc0*/  LDC R29, c[0x0][0x638] ;  /* 0x00018e00ff1d7b82 */ /* 0x000e220000000800 */
[----:B------:R-:W-:Y:S01]  /*0fd0*/  SHF.L.U32 R12, R9, R24, RZ ;  /* 0x00000018090c7219 */ /* 0x000fe200000006ff */
[----:B------:R-:W-:-:S06]  /*0fe0*/  IMAD.MOV.U32 R6, RZ, RZ, R22 ;  /* 0x000000ffff067224 */ /* 0x000fcc00078e0016 */
[----:B------:R-:W0:Y:S01]  /*0ff0*/  LDC R30, c[0x0][0x610] ;  /* 0x00018400ff1e7b82 */ /* 0x000e220000000800 */
[----:B-1-3--:R-:W-:Y:S05]  /*1000*/  @!P0 BRA `(.L_x_12) ;  /* 0x0000000000288947 */ /* 0x00afea0003800000 */
[----:B------:R-:W1:Y:S02]  /*1010*/  LDC R11, c[0x0][0x64c] ;  /* 0x00019300ff0b7b82 */ /* 0x000e640000000800 */
[----:B-1----:R-:W-:-:S05]  /*1020*/  IADD3 R11, P0, R22, R11, RZ ;  /* 0x0000000b160b7210 */ /* 0x002fca0007f1e0ff */
        /* <DEDUP_REMOVED lines=8> */
.L_x_12:
[----:B----4-:R-:W-:Y:S01]  /*10b0*/  SHF.R.U64 R6, R6, R28, R7 ;  /* 0x0000001c06067219 */ /* 0x010fe20000001207 */
[----:B--2---:R-:W-:Y:S01]  /*10c0*/  VIADD R7, R25, 0xffffffff ;  /* 0xffffffff19077836 */ /* 0x004fe20000000000 */
[----:B------:R-:W-:Y:S01]  /*10d0*/  LOP3.LUT R13, R32, R13, RZ, 0xc0, !PT ;  /* 0x0000000d200d7212 */ /* 0x000fe200078ec0ff */
[----:B------:R-:W-:Y:S02]  /*10e0*/  IMAD.MOV R15, RZ, RZ, -R15 ;  /* 0x000000ffff0f7224 */ /* 0x000fe400078e0a0f */
[----:B------:R-:W-:Y:S01]  /*10f0*/  IMAD.MOV R8, RZ, RZ, -R6 ;  /* 0x000000ffff087224 */ /* 0x000fe200078e0a06 */
[----:B------:R-:W-:Y:S01]  /*1100*/  LOP3.LUT R7, R20, R7, RZ, 0xc0, !PT ;  /* 0x0000000714077212 */ /* 0x000fe200078ec0ff */
[----:B------:R-:W-:Y:S02]  /*1110*/  IMAD R13, R12, R6, R13 ;  /* 0x000000060c0d7224 */ /* 0x000fe400078e020d */
[----:B------:R-:W-:Y:S02]  /*1120*/  @P1 IMAD R2, R19, R15, R14 ;  /* 0x0000000f13021224 */ /* 0x000fe400078e020e */
[----:B0-----:R-:W-:-:S02]  /*1130*/  IMAD R6, R8, R29, R22 ;  /* 0x0000001d08067224 */ /* 0x001fc400078e0216 */
[----:B------:R-:W-:Y:S02]  /*1140*/  IMAD R2, R13, R30, R2 ;  /* 0x0000001e0d027224 */ /* 0x000fe400078e0202 */
[----:B------:R-:W-:Y:S02]  /*1150*/  IMAD R19, R6, R25, R7 ;  /* 0x0000001906137224 */ /* 0x000fe400078e0207 */
[----:B------:R-:W-:-:S03]  /*1160*/  IMAD.MOV.U32 R8, RZ, RZ, 0x1 ;  /* 0x00000001ff087424 */ /* 0x000fc600078e00ff */
[----:B------:R-:W-:Y:S02]  /*1170*/  SEL R22, R19, R2, !P1 ;  /* 0x0000000213167207 */ /* 0x000fe40004800000 */
[----:B------:R-:W-:Y:S01]  /*1180*/  SEL R19, R2, R19, !P1 ;  /* 0x0000001302137207 */ /* 0x000fe20004800000 */
[----:B------:R-:W-:-:S07]  /*1190*/  IMAD.MOV.U32 R2, RZ, RZ, R31 ;  /* 0x000000ffff027224 */ /* 0x000fce00078e001f */
.L_x_10:
[----:B------:R-:W-:Y:S05]  /*11a0*/  @!P2 BRA `(.L_x_13) ;  /* 0x0000005c0050a947 */ /* 0x000fea0003800000 */
[----:B------:R-:W-:-:S13]  /*11b0*/  ISETP.GT.U32.AND P0, PT, R33, 0x1, PT ;  /* 0x000000012100780c */ /* 0x000fda0003f04070 */
[----:B------:R-:W-:Y:S05]  /*11c0*/  @P0 EXIT ;  /* 0x000000000000094d */ /* 0x000fea0003800000 */
.L_x_14:
[----:B------:R-:W-:-:S08]  /*11d0*/  NOP ;  /* 0x0000000000007918 */ /* 0x000fd00000000000 */
[----:B------:R-:W1:Y:S02]  /*11e0*/  USETMAXREG.TRY_ALLOC.CTAPOOL UP0, 0xe8 ;  /* 0x000000e8000079c8 */ /* 0x000e640008000600 */
[----:B-1----:R-:W-:-:S13]  /*11f0*/  PLOP3.LUT P0, PT, PT, PT, UP0, 0x80, 0x0 ;  /* 0x000000000000781c */ /* 0x002fda0003f0f008 */
[----:B------:R-:W-:Y:S05]  /*1200*/  @!P0 BRA `(.L_x_14) ;  /* 0xfffffffc00f08947 */ /* 0x000fea000383ffff */
[----:B------:R-:W-:-:S13]  /*1210*/  LOP3.LUT P0, RZ, R8, 0xff, RZ, 0xc0, !PT ;  /* 0x000000ff08ff7812 */ /* 0x000fda000780c0ff */
[----:B------:R-:W-:Y:S05]  /*1220*/  @!P0 EXIT ;  /* 0x000000000000894d */ /* 0x000fea0003800000 */
[----:B------:R-:W1:Y:S01]  /*1230*/  S2UR UR4, SR_CgaCtaId ;  /* 0x00000000000479c3 */ /* 0x000e620000008800 */
[----:B------:R-:W-:Y:S01]  /*1240*/  VIADD R6, R5, 0xffffffff ;  /* 0xffffffff05067836 */ /* 0x000fe20000000000 */
[----:B------:R-:W-:Y:S01]  /*1250*/  SHF.R.S32.HI R0, RZ, 0x1f, R3 ;  /* 0x0000001fff007819 */ /* 0x000fe20000011403 */
[----:B------:R-:W-:Y:S01]  /*1260*/  UMOV UR40, 0x400 ;  /* 0x0000040000287882 */ /* 0x000fe20000000000 */
[----:B------:R-:W-:Y:S01]  /*1270*/  UISETP.LT.AND UP0, UPT, UR38, 0x1, UPT ;  /* 0x000000012600788c */ /* 0x000fe2000bf01270 */
[----:B------:R-:W-:Y:S01]  /*1280*/  LOP3.LUT R80, R16, 0x1, RZ, 0xfc, !PT ;  /* 0x0000000110507812 */ /* 0x000fe200078efcff */
[----:B------:R-:W-:Y:S01]  /*1290*/  ULDC UR6, c[0x0][0x284] ;  /* 0x0000a10000067ab9 */ /* 0x000fe20000000800 */
[----:B------:R-:W-:Y:S01]  /*12a0*/  R2UR UR41, R6 ;  /* 0x00000000062972ca */ /* 0x000fe200000e0000 */
[----:B------:R-:W-:Y:S01]  /*12b0*/  USEL UR43, UR38, 0x1, UP0 ;  /* 0x00000001262b7887 */ /* 0x000fe20008000000 */
[CC--:B------:R-:W-:Y:S01]  /*12c0*/  LEA.HI R4, R0.reuse, R3.reuse, RZ, 0x2 ;  /* 0x0000000300047211 */ /* 0x0c0fe200078f10ff */
[----:B------:R-:W-:Y:S01]  /*12d0*/  USHF.L.U32 UR39, UR38, 0x1, URZ ;  /* 0x0000000126277899 */ /* 0x000fe2000800063f */
[----:B------:R-:W-:Y:S01]  /*12e0*/  LEA.HI R0, R0, R3, RZ, 0x5 ;  /* 0x0000000300007211 */ /* 0x000fe200078f28ff */
[----:B------:R-:W-:Y:S01]  /*12f0*/  UIADD3 UR43, -UR43, UR38, URZ ;  /* 0x000000262b2b7290 */ /* 0x000fe2000fffe13f */
[----:B------:R-:W-:-:S02]  /*1300*/  SHF.R.S32.HI R66, RZ, 0x2, R4 ;  /* 0x00000002ff427819 */ /* 0x000fc40000011404 */
[----:B------:R-:W-:Y:S02]  /*1310*/  SHF.R.S32.HI R5, RZ, 0x1f, R4 ;  /* 0x0000001fff057819 */ /* 0x000fe40000011404 */
[----:B------:R-:W-:Y:S02]  /*1320*/  LOP3.LUT R68, R4, 0xfffffffc, RZ, 0xc0, !PT ;  /* 0xfffffffc04447812 */ /* 0x000fe400078ec0ff */
[----:B------:R-:W-:Y:S01]  /*1330*/  LEA.HI R5, R5, R66, RZ, 0x3 ;  /* 0x0000004205057211 */ /* 0x000fe200078f18ff */
[----:B------:R-:W-:Y:S01]  /*1340*/  USHF.L.U32 UR41, UR41, 0x3, URZ ;  /* 0x0000000329297899 */ /* 0x000fe2000800063f */
[----:B------:R-:W-:Y:S01]  /*1350*/  ISETP.NE.AND P0, PT, R6, RZ, PT ;  /* 0x000000ff0600720c */ /* 0x000fe20003f05270 */
[----:B------:R-:W-:Y:S01]  /*1360*/  IMAD.IADD R68, R3, 0x1, -R68 ;  /* 0x0000000103447824 */ /* 0x000fe200078e0a44 */
[----:B------:R-:W-:Y:S01]  /*1370*/  LOP3.LUT R5, R5, 0xfffffff8, RZ, 0xc0, !PT ;  /* 0xfffffff805057812 */ /* 0x000fe200078ec0ff */
[----:B-1----:R-:W-:Y:S01]  /*1380*/  ULEA UR40, UR4, UR40, 0x18 ;  /* 0x0000002804287291 */ /* 0x002fe2000f8ec03f */
[----:B------:R-:W-:Y:S01]  /*1390*/  SEL R81, RZ, 0x1, P0 ;  /* 0x00000001ff517807 */ /* 0x000fe20000000000 */
[----:B------:R-:W-:-:S02]  /*13a0*/  IMAD.U32 R70, RZ, RZ, UR41 ;  /* 0x00000029ff467e24 */ /* 0x000fc4000f8e00ff */
[----:B------:R-:W-:Y:S01]  /*13b0*/  UIADD3 UR42, UR40, 0x70, URZ ;  /* 0x00000070282a7890 */ /* 0x000fe2000fffe03f */
[----:B------:R-:W-:Y:S01]  /*13c0*/  IMAD.IADD R66, R66, 0x1, -R5 ;  /* 0x0000000142427824 */ /* 0x000fe200078e0a05 */
[----:B------:R-:W-:Y:S01]  /*13d0*/  UIADD3 UR4, UR40, 0x18180, URZ ;  /* 0x0001818028047890 */ /* 0x000fe2000fffe03f */
[----:B------:R-:W-:Y:S01]  /*13e0*/  SHF.R.S32.HI R5, RZ, 0x5, R0 ;  /* 0x00000005ff057819 */ /* 0x000fe20000011400 */
[----:B------:R-:W-:Y:S01]  /*13f0*/  UIADD3 UR5, UR40, 0x180, URZ ;  /* 0x0000018028057890 */ /* 0x000fe2000fffe03f */
[C---:B------:R-:W-:Y:S01]  /*1400*/  LOP3.LUT R72, R70.reuse, 0x8, RZ, 0xc0, !PT ;  /* 0x0000000846487812 */ /* 0x040fe200078ec0ff */
[----:B------:R-:W-:Y:S01]  /*1410*/  USHF.R.U32.HI UR4, URZ, 0x4, UR4 ;  /* 0x000000043f047899 */ /* 0x000fe20008011604 */
[--C-:B------:R-:W-:Y:S01]  /*1420*/  SHF.R.S32.HI R67, RZ, 0x1f, R66.reuse ;  /* 0x0000001fff437819 */ /* 0x100fe20000011442 */
[----:B------:R-:W-:Y:S01]  /*1430*/  USHF.R.U32.HI UR5, URZ, 0x4, UR5 ;  /* 0x000000043f057899 */ /* 0x000fe20008011605 */
[C-C-:B------:R-:W-:Y:S01]  /*1440*/  IMAD R73, R5.reuse, -0x10, -R66.reuse ;  /* 0xfffffff005497824 */ /* 0x140fe200078e0a42 */
[----:B------:R-:W-:Y:S01]  /*1450*/  ULOP3.LUT UR4, UR4, 0x3fff, URZ, 0xc0, !UPT ;  /* 0x00003fff04047892 */ /* 0x000fe2000f8ec03f */
[----:B------:R-:W-:Y:S01]  /*1460*/  IMAD.U32 R69, RZ, RZ, UR42 ;  /* 0x0000002aff457e24 */ /* 0x000fe2000f8e00ff */
[----:B------:R-:W-:Y:S01]  /*1470*/  ULOP3.LUT UR5, UR5, 0x3fff, URZ, 0xc0, !UPT ;  /* 0x00003fff05057892 */ /* 0x000fe2000f8ec03f */
[----:B------:R-:W-:Y:S01]  /*1480*/  IMAD.WIDE R66, R5, 0x10, R66 ;  /* 0x0000001005427825 */ /* 0x000fe200078e0242 */
[----:B------:R-:W-:Y:S01]  /*1490*/  LOP3.LUT R70, R70, 0x8, RZ, 0xc, !PT ;  /* 0x0000000846467812 */ /* 0x000fe200078e0cff */
[----:B------:R-:W-:Y:S01]  /*14a0*/  ULOP3.LUT UR44, UR4, 0x10000, URZ, 0xfc, !UPT ;  /* 0x00010000042c7892 */ /* 0x000fe2000f8efc3f */
[----:B------:R-:W-:Y:S01]  /*14b0*/  LOP3.LUT R72, R72, 0x18, RZ, 0x3c, !PT ;  /* 0x0000001848487812 */ /* 0x000fe200078e3cff */
[----:B------:R-:W-:Y:S01]  /*14c0*/  VIADD R71, R69, UR41 ;  /* 0x0000002945477c36 */ /* 0x000fe20008000000 */
[----:B------:R-:W-:Y:S01]  /*14d0*/  ULOP3.LUT UR45, UR5, 0x10000, URZ, 0xfc, !UPT ;  /* 0x00010000052d7892 */ /* 0x000fe2000f8efc3f */
[----:B------:R-:W-:-:S11]  /*14e0*/  VIADD R73, R73, UR6 ;  /* 0x0000000649497c36 */ /* 0x000fd60008000000 */
.L_x_114:
[----:B------:R-:W-:Y:S01]  /*14f0*/  SHF.L.U32 R0, R81, 0x1f, RZ ;  /* 0x0000001f51007819 */ /* 0x000fe200000006ff */
[----:B------:R-:W-:Y:S02]  /*1500*/  ULDC UR4, c[0x0][0x28c] ;  /* 0x0000a30000047ab9 */ /* 0x000fe40000000800 */
[----:B------:R-:W-:Y:S01]  /*1510*/  ISETP.LT.AND P1, PT, RZ, UR4, PT ;  /* 0x00000004ff007c0c */ /* 0x000fe2000bf21270 */
[----:B------:R-:W1:Y:S02]  /*1520*/  SYNCS.PHASECHK.TRANS64.TRYWAIT P0, [R69+UR41], R0 ;  /* 0x00000000450075a7 */ /* 0x000e640008000169 */
[----:B-1-34-:R-:W-:Y:S10]  /*1530*/  @!P0 BRA `(.L_x_15) ;  /* 0x0000006800dc8947 */ /* 0x01aff40003800000 */
.L_x_138:
[----:B------:R-:W-:Y:S05]  /*1540*/  @P1 BRA `(.L_x_16) ;  /* 0x0000000000401947 */ /* 0x000fea0003800000 */
[----:B-1----:R-:W-:Y:S01]  /*1550*/  MOV R0, 0x0 ;  /* 0x0000000000007802 */ /* 0x002fe20000000f00 */
[----:B------:R-:W-:Y:S01]  /*1560*/  ULDC.64 UR4, c[0x4][0x68] ;  /* 0x01001a0000047ab9 */ /* 0x000fe20000000a00 */
[----:B------:R-:W-:Y:S01]  /*1570*/  ULDC.64 UR6, c[0x4][0x8] ;  /* 0x0100020000067ab9 */ /* 0x000fe20000000a00 */
[----:B------:R-:W-:Y:S01]  /*1580*/  IMAD.U32 R4, RZ, RZ, UR4 ;  /* 0x00000004ff047e24 */ /* 0x000fe2000f8e00ff */
[----:B------:R1:W2:Y:S01]  /*1590*/  LDC.64 R14, c[0x4][R0] ;  /* 0x01000000000e7b82 */ /* 0x0002a20000000a00 */
[----:B------:R-:W-:Y:S01]  /*15a0*/  IMAD.U32 R5, RZ, RZ, UR5 ;  /* 0x00000005ff057e24 */ /* 0x000fe2000f8e00ff */
[----:B------:R-:W-:Y:S01]  /*15b0*/  ULDC.64 UR4, c[0x4][0x70] ;  /* 0x01001c0000047ab9 */ /* 0x000fe20000000a00 */
[----:B------:R-:W-:Y:S02]  /*15c0*/  IMAD.U32 R10, RZ, RZ, UR6 ;  /* 0x00000006ff0a7e24 */ /* 0x000fe4000f8e00ff */
[----:B------:R-:W-:Y:S02]  /*15d0*/  IMAD.U32 R6, RZ, RZ, UR4 ;  /* 0x00000004ff067e24 */ /* 0x000fe4000f8e00ff */
[----:B------:R-:W-:-:S02]  /*15e0*/  IMAD.U32 R7, RZ, RZ, UR5 ;  /* 0x00000005ff077e24 */ /* 0x000fc4000f8e00ff */
[----:B------:R-:W-:Y:S02]  /*15f0*/  IMAD.U32 R11, RZ, RZ, UR7 ;  /* 0x00000007ff0b7e24 */ /* 0x000fe4000f8e00ff */
[----:B------:R-:W-:Y:S02]  /*1600*/  IMAD.MOV.U32 R8, RZ, RZ, 0x1e1 ;  /* 0x000001e1ff087424 */ /* 0x000fe400078e00ff */
[----:B0-----:R-:W-:Y:S02]  /*1610*/  IMAD.MOV.U32 R12, RZ, RZ, 0x1 ;  /* 0x00000001ff0c7424 */ /* 0x001fe400078e00ff */
[----:B-1----:R-:W-:-:S07]  /*1620*/  IMAD.MOV.U32 R13, RZ, RZ, RZ ;  /* 0x000000ffff0d7224 */ /* 0x002fce00078e00ff */
[----:B------:R-:W-:-:S07]  /*1630*/  LEPC R20, `(.L_x_16) ;  /* 0x000000001014794e */ /* 0x000fce0000000000 */
[----:B--2--5:R-:W-:Y:S05]  /*1640*/  CALL.ABS.NOINC R14 ;  /* 0x000000000e007343 */ /* 0x024fea0003c00000 */
.L_x_16:
[----:B------:R-:W-:-:S13]  /*1650*/  ISETP.NE.AND P0, PT, R80, 0x3, PT ;  /* 0x000000035000780c */ /* 0x000fda0003f05270 */
[----:B------:R-:W-:Y:S05]  /*1660*/  @!P0 BRA `(.L_x_17) ;  /* 0x0000000000048947 */ /* 0x000fea0003800000 */
[----:B------:R-:W-:Y:S01]  /*1670*/  BPT.TRAP 0x1 ;  /* 0x000000040000795c */ /* 0x000fe20000300000 */
.L_x_17:
[----:B------:R-:W-:Y:S02]  /*1680*/  IMAD.U32 R3, RZ, RZ, UR36 ;  /* 0x00000024ff037e24 */ /* 0x000fe4000f8e00ff */
[----:B-1----:R-:W-:-:S03]  /*1690*/  IMAD.U32 R0, RZ, RZ, UR37 ;  /* 0x00000025ff007e24 */ /* 0x002fc6000f8e00ff */
[----:B------:R-:W-:Y:S02]  /*16a0*/  LEA R3, R3, UR40, 0x3 ;  /* 0x0000002803037c11 */ /* 0x000fe4000f8e18ff */
[----:B------:R-:W-:-:S04]  /*16b0*/  SHF.L.U32 R0, R0, 0x1f, RZ ;  /* 0x0000001f00007819 */ /* 0x000fc800000006ff */
[----:B------:R1:W2:Y:S01]  /*16c0*/  SYNCS.PHASECHK.TRANS64.TRYWAIT P1, [R3+URZ], R0 ;  /* 0x00000000030075a7 */ /* 0x0002a2000802017f */
[----:B------:R-:W-:Y:S05]  /*16d0*/  @!P0 BRA `(.L_x_18) ;  /* 0x0000000000048947 */ /* 0x000fea0003800000 */
[----:B------:R-:W-:Y:S01]  /*16e0*/  BPT.TRAP 0x1 ;  /* 0x000000040000795c */ /* 0x000fe20000300000 */
.L_x_18:
[----:B--2---:R-:W-:Y:S05]  /*16f0*/  @P1 BRA `(.L_x_19) ;  /* 0x0000000000081947 */ /* 0x004fea0003800000 */
[----:B------:R-:W2:Y:S02]  /*1700*/  SYNCS.PHASECHK.TRANS64.TRYWAIT P1, [R3+URZ], R0 ;  /* 0x00000000030075a7 */ /* 0x000ea4000802017f */
[----:B--2---:R-:W-:Y:S05]  /*1710*/  @!P1 BRA `(.L_x_20) ;  /* 0x0000006800789947 */ /* 0x004fea0003800000 */
.L_x_19:
[----:B------:R-:W-:Y:S05]  /*1720*/  WARPSYNC.ALL ;  /* 0x0000000000007948 */ /* 0x000fea0003800000 */
[----:B------:R-:W-:Y:S01]  /*1730*/  ULEA UR6, UR36, UR45, 0xa ;  /* 0x0000002d24067291 */ /* 0x000fe2000f8e503f */
[----:B------:R-:W-:Y:S01]  /*1740*/  WARPGROUP.ARRIVE ;  /* 0x00000000000079c5 */ /* 0x000fe20000000000 */
[----:B------:R-:W-:Y:S01]  /*1750*/  UIMAD UR4, UR36, 0x500, UR44 ;  /* 0x00000500240478a4 */ /* 0x000fe2000f8e022c */
[----:B-12---:R-:W-:Y:S01]  /*1760*/  IMAD.U32 R0, RZ, RZ, UR43 ;  /* 0x0000002bff007e24 */ /* 0x006fe2000f8e00ff */
[----:B------:R-:W-:Y:S01]  /*1770*/  UMOV UR9, 0x40000040 ;  /* 0x4000004000097882 */ /* 0x000fe20000000000 */
[----:B------:R-:W-:Y:S01]  /*1780*/  UMOV UR11, 0x40000040 ;  /* 0x40000040000b7882 */ /* 0x000fe20000000000 */
[----:B------:R-:W-:Y:S01]  /*1790*/  UIADD3 UR5, UR4, 0x80, URZ ;  /* 0x0000008004057890 */ /* 0x000fe2000fffe03f */
[----:B------:R-:W-:-:S02]  /*17a0*/  UMOV UR8, UR6 ;  /* 0x0000000600087c82 */ /* 0x000fc40008000000 */
[----:B------:R-:W-:Y:S01]  /*17b0*/  UMOV UR10, UR4 ;  /* 0x00000004000a7c82 */ /* 0x000fe20008000000 */
[----:B------:R-:W-:Y:S01]  /*17c0*/  UIADD3 UR7, UR4, 0x100, URZ ;  /* 0x0000010004077890 */ /* 0x000fe2000fffe03f */
[----:B------:R-:W-:Y:S01]  /*17d0*/  HGMMA.64x16x16.F32 R56, gdesc[UR8], RZ, !UPT, gsb0 ;  /* 0x00200000083879f0 */ /* 0x000fe2000c0008ff */
[----:B------:R-:W-:Y:S01]  /*17e0*/  UMOV UR11, 0x40000040 ;  /* 0x40000040000b7882 */ /* 0x000fe20000000000 */
[----:B------:R-:W-:Y:S01]  /*17f0*/  UMOV UR10, UR5 ;  /* 0x00000005000a7c82 */ /* 0x000fe20008000000 */
[----:B------:R-:W-:Y:S01]  /*1800*/  UIADD3 UR12, UR4, 0x180, URZ ;  /* 0x00000180040c7890 */ /* 0x000fe2000fffe03f */
[----:B------:R-:W-:Y:S01]  /*1810*/  ISETP.GE.AND P1, PT, R0, 0x1, PT ;  /* 0x000000010000780c */ /* 0x000fe20003f26270 */
[----:B------:R-:W-:Y:S01]  /*1820*/  UIADD3 UR5, UR4, 0x200, URZ ;  /* 0x0000020004057890 */ /* 0x000fe2000fffe03f */
[----:B------:R-:W-:Y:S02]  /*1830*/  WARPGROUP.DEPBAR.LE gsb0, 0x0 ;  /* 0x00008000000079c5 */ /* 0x000fe40000010000 */
[----:B------:R-:W-:-:S06]  /*1840*/  WARPGROUP.ARRIVE ;  /* 0x00000000000079c5 */ /* 0x000fcc0000000000 */
[----:B------:R-:W-:Y:S01]  /*1850*/  HGMMA.64x16x16.F32 R48, gdesc[UR8], RZ, !UPT, gsb0 ;  /* 0x00200000083079f0 */ /* 0x000fe2000c0008ff */
[----:B------:R-:W-:Y:S01]  /*1860*/  UMOV UR10, UR7 ;  /* 0x00000007000a7c82 */ /* 0x000fe20008000000 */
[----:B------:R-:W-:Y:S01]  /*1870*/  UMOV UR11, 0x40000040 ;  /* 0x40000040000b7882 */ /* 0x000fe20000000000 */
        /* <DEDUP_REMOVED lines=16> */
[----:B------:R-:W-:Y:S02]  /*1980*/  UIADD3 UR8, UR6, 0x2, URZ ;  /* 0x0000000206087890 */ /* 0x000fe4000fffe03f */
[----:B------:R-:W-:Y:S01]  /*1990*/  UIADD3 UR10, UR4, 0x2, URZ ;  /* 0x00000002040a7890 */ /* 0x000fe2000fffe03f */
[----:B------:R-:W-:Y:S01]  /*19a0*/  UMOV UR9, 0x40000040 ;  /* 0x4000004000097882 */ /* 0x000fe20000000000 */
[----:B------:R-:W-:Y:S01]  /*19b0*/  UMOV UR11, 0x40000040 ;  /* 0x40000040000b7882 */ /* 0x000fe20000000000 */
[----:B------:R-:W-:Y:S02]  /*19c0*/  WARPGROUP.DEPBAR.LE gsb0, 0x0 ;  /* 0x00008000000079c5 */ /* 0x000fe40000010000 */
[----:B------:R-:W-:-:S06]  /*19d0*/  WARPGROUP.ARRIVE ;  /* 0x00000000000079c5 */ /* 0x000fcc0000000000 */
[----:B------:R-:W-:Y:S01]  /*19e0*/  HGMMA.64x16x16.F32 R56, gdesc[UR8], R56, gsb0 ;  /* 0x00200000083879f0 */ /* 0x000fe20008000838 */
[----:B------:R-:W-:Y:S01]  /*19f0*/  UMOV UR10, UR5 ;  /* 0x00000005000a7c82 */ /* 0x000fe20008000000 */
[----:B------:R-:W-:Y:S01]  /*1a00*/  UMOV UR11, 0x40000040 ;  /* 0x40000040000b7882 */ /* 0x000fe20000000000 */
[----:B------:R-:W-:Y:S01]  /*1a10*/  UIADD3 UR5, UR4, 0x202, URZ ;  /* 0x0000020204057890 */ /* 0x000fe2000fffe03f */
        /* <DEDUP_REMOVED lines=179> */
[----:B------:R-:W-:Y:S02]  /*2550*/  UIADD3 UR6, UR4, 0x386, URZ ;  /* 0x0000038604067890 */ /* 0x000fe4000fffe03f */
        /* <DEDUP_REMOVED lines=23> */
[----:B------:R-:W-:Y:S03]  /*26d0*/  HGMMA.64x16x16.F32 R24, gdesc[UR8], R24, gsb0 ;  /* 0x00200000081879f0 */ /* 0x000fe60008000818 */
[----:B------:R-:W-:Y:S02]  /*26e0*/  WARPGROUP.DEPBAR.LE gsb0, 0x0 ;  /* 0x00008000000079c5 */ /* 0x000fe40000010000 */
[----:B------:R-:W-:Y:S05]  /*26f0*/  @!P1 BRA `(.L_x_21) ;  /* 0x0000001000989947 */ /* 0x000fea0003800000 */
[----:B------:R-:W-:Y:S01]  /*2700*/  UIADD3 UR5, UR36, 0x1, URZ ;  /* 0x0000000124057890 */ /* 0x000fe2000fffe03f */
[----:B------:R-:W-:-:S03]  /*2710*/  IMAD.U32 R0, RZ, RZ, UR43 ;  /* 0x0000002bff007e24 */ /* 0x000fc6000f8e00ff */
[----:B------:R-:W-:-:S04]  /*2720*/  UISETP.NE.AND UP0, UPT, UR5, 0x6, UPT ;  /* 0x000000060500788c */ /* 0x000fc8000bf05270 */
[----:B------:R-:W-:Y:S02]  /*2730*/  USEL UR4, URZ, 0x1, UP0 ;  /* 0x000000013f047887 */ /* 0x000fe40008000000 */
[----:B------:R-:W-:Y:S02]  /*2740*/  USEL UR5, UR5, URZ, UP0 ;  /* 0x0000003f05057287 */ /* 0x000fe40008000000 */
[----:B------:R-:W-:-:S06]  /*2750*/  ULOP3.LUT UR4, UR37, UR4, URZ, 0x3c, !UPT ;  /* 0x0000000425047292 */ /* 0x000fcc000f8e3c3f */
[----:B------:R-:W-:Y:S01]  /*2760*/  IMAD.U32 R5, RZ, RZ, UR4 ;  /* 0x00000004ff057e24 */ /* 0x000fe2000f8e00ff */
[----:B------:R-:W-:-:S06]  /*2770*/  UMOV UR4, UR36 ;  /* 0x0000002400047c82 */ /* 0x000fcc0008000000 */
.L_x_28:
[----:B-12---:R-:W-:Y:S05]  /*2780*/  @!P0 BRA `(.L_x_22) ;  /* 0x0000000000048947 */ /* 0x006fea0003800000 */
[----:B------:R-:W-:Y:S01]  /*2790*/  BPT.TRAP 0x1 ;  /* 0x000000040000795c */ /* 0x000fe20000300000 */
.L_x_22:
[----:B------:R-:W-:Y:S01]  /*27a0*/  ULEA UR6, UR5, UR40, 0x3 ;  /* 0x0000002805067291 */ /* 0x000fe2000f8e183f */
[----:B------:R-:W-:-:S08]  /*27b0*/  SHF.L.U32 R3, R5, 0x1f, RZ ;  /* 0x0000001f05037819 */ /* 0x000fd000000006ff */
[----:B------:R1:W2:Y:S01]  /*27c0*/  SYNCS.PHASECHK.TRANS64.TRYWAIT P1, [UR6], R3 ;  /* 0x00000003ff0075a7 */ /* 0x0002a20008020146 */
[----:B------:R-:W-:Y:S05]  /*27d0*/  @!P0 BRA `(.L_x_23) ;  /* 0x0000000000048947 */ /* 0x000fea0003800000 */
[----:B------:R-:W-:Y:S01]  /*27e0*/  BPT.TRAP 0x1 ;  /* 0x000000040000795c */ /* 0x000fe20000300000 */
.L_x_23:
[----:B--2---:R-:W-:Y:S05]  /*27f0*/  @P1 BRA `(.L_x_24) ;  /* 0x0000000000081947 */ /* 0x004fea0003800000 */
[----:B------:R-:W2:Y:S02]  /*2800*/  SYNCS.PHASECHK.TRANS64.TRYWAIT P1, [UR6], R3 ;  /* 0x00000003ff0075a7 */ /* 0x000ea40008020146 */
[----:B--2---:R-:W-:Y:S05]  /*2810*/  @!P1 BRA `(.L_x_25) ;  /* 0x00000058004c9947 */ /* 0x004fea0003800000 */
.L_x_24:
[----:B------:R-:W-:Y:S01]  /*2820*/  ULEA UR8, UR5, UR45, 0xa ;  /* 0x0000002d05087291 */ /* 0x000fe2000f8e503f */
[----:B------:R-:W-:Y:S01]  /*2830*/  WARPGROUP.ARRIVE ;  /* 0x00000000000079c5 */ /* 0x000fe20000000000 */
[----:B------:R-:W-:Y:S01]  /*2840*/  UIMAD UR6, UR5, 0x500, UR44 ;  /* 0x00000500050678a4 */ /* 0x000fe2000f8e022c */
[----:B------:R-:W-:Y:S01]  /*2850*/  UMOV UR9, 0x40000040 ;  /* 0x4000004000097882 */ /* 0x000fe20000000000 */
[----:B------:R-:W-:Y:S02]  /*2860*/  UMOV UR11, 0x40000040 ;  /* 0x40000040000b7882 */ /* 0x000fe40000000000 */
[----:B------:R-:W-:Y:S01]  /*2870*/  UIADD3 UR14, UR6, 0x80, URZ ;  /* 0x00000080060e7890 */ /* 0x000fe2000fffe03f */
[----:B------:R-:W-:Y:S02]  /*2880*/  UMOV UR12, UR8 ;  /* 0x00000008000c7c82 */ /* 0x000fe40008000000 */
[----:B------:R-:W-:Y:S01]  /*2890*/  UMOV UR10, UR6 ;  /* 0x00000006000a7c82 */ /* 0x000fe20008000000 */
[----:B------:R-:W-:Y:S01]  /*28a0*/  UMOV UR13, UR9 ;  /* 0x00000009000d7c82 */ /* 0x000fe20008000000 */
[----:B------:R-:W-:Y:S01]  /*28b0*/  HGMMA.64x16x16.F32 R56, gdesc[UR8], R56, gsb0 ;  /* 0x00200000083879f0 */ /* 0x000fe20008000838 */
[----:B------:R-:W-:Y:S01]  /*28c0*/  UMOV UR15, 0x40000040 ;  /* 0x40000040000f7882 */ /* 0x000fe20000000000 */
[----:B------:R-:W-:-:S02]  /*28d0*/  UIADD3 UR7, UR6, 0x100, URZ ;  /* 0x0000010006077890 */ /* 0x000fc4000fffe03f */
[----:B------:R-:W-:Y:S02]  /*28e0*/  UIADD3 UR10, UR6, 0x180, URZ ;  /* 0x00000180060a7890 */ /* 0x000fe4000fffe03f */
[----:B------:R-:W-:Y:S01]  /*28f0*/  UIADD3 UR11, UR6, 0x200, URZ ;  /* 0x00000200060b7890 */ /* 0x000fe2000fffe03f */
[----:B------:R-:W-:Y:S02]  /*2900*/  WARPGROUP.DEPBAR.LE gsb0, 0x0 ;  /* 0x00008000000079c5 */ /* 0x000fe40000010000 */
[----:B------:R-:W-:-:S06]  /*2910*/  WARPGROUP.ARRIVE ;  /* 0x00000000000079c5 */ /* 0x000fcc0000000000 */
[----:B------:R-:W-:Y:S01]  /*2920*/  HGMMA.64x16x16.F32 R48, gdesc[UR12], R48, gsb0 ;  /* 0x002000000c3079f0 */ /* 0x000fe20008000830 */
[----:B------:R-:W-:Y:S01]  /*2930*/  UMOV UR12, UR8 ;  /* 0x00000008000c7c82 */ /* 0x000fe20008000000 */
[----:B------:R-:W-:Y:S01]  /*2940*/  UMOV UR13, UR9 ;  /* 0x00000009000d7c82 */ /* 0x000fe20008000000 */
[----:B------:R-:W-:Y:S01]  /*2950*/  UMOV UR14, UR7 ;  /* 0x00000007000e7c82 */ /* 0x000fe20008000000 */
[----:B------:R-:W-:Y:S01]  /*2960*/  UMOV UR15, 0x40000040 ;  /* 0x40000040000f7882 */ /* 0x000fe20000000000 */
        /* <DEDUP_REMOVED lines=17> */
[----:B------:R-:W-:Y:S01]  /*2a80*/  UMOV UR11, 0x40000040 ;  /* 0x40000040000b7882 */ /* 0x000fe20000000000 */
        /* <DEDUP_REMOVED lines=218> */
[----:B------:R-:W-:Y:S01]  /*3830*/  BPT.TRAP 0x1 ;  /* 0x000000040000795c */ /* 0x000fe20000300000 */
.L_x_26:
[----:B------:R-:W-:Y:S01]  /*3840*/  ULEA UR6, UR4, UR40, 0x3 ;  /* 0x0000002804067291 */ /* 0x000fe2000f8e183f */
[----:B------:R-:W-:-:S03]  /*3850*/  ISETP.GT.U32.AND P1, PT, R16, 0x1, PT ;  /* 0x000000011000780c */ /* 0x000fc60003f24070 */
[----:B------:R-:W-:-:S04]  /*3860*/  UIADD3 UR6, UR6, 0x30, URZ ;  /* 0x0000003006067890 */ /* 0x000fc8000fffe03f */
[----:B------:R-:W-:-:S09]  /*3870*/  UPRMT UR6, URZ, 0x654, UR6 ;  /* 0x000006543f067896 */ /* 0x000fd20008000006 */
[----:B------:R-:W-:Y:S01]  /*3880*/  SYNCS.ARRIVE.TRANS64.RED.A1T0 RZ, [UR6], RZ ;  /* 0x000000ffffff79a7 */ /* 0x000fe20008100406 */
[----:B------:R-:W-:Y:S05]  /*3890*/  @P1 BRA `(.L_x_27) ;  /* 0x0000000000041947 */ /* 0x000fea0003800000 */
[----:B------:R-:W-:Y:S01]  /*38a0*/  BPT.TRAP 0x1 ;  /* 0x000000040000795c */ /* 0x000fe20000300000 */
.L_x_27:
[----:B------:R-:W-:Y:S01]  /*38b0*/  UIADD3 UR5, UR5, 0x1, URZ ;  /* 0x0000000105057890 */ /* 0x000fe2000fffe03f */
[C---:B------:R-:W-:Y:S01]  /*38c0*/  ISETP.GT.AND P1, PT, R0.reuse, 0x1, PT ;  /* 0x000000010000780c */ /* 0x040fe20003f24270 */
[----:B------:R-:W-:Y:S01]  /*38d0*/  UIADD3 UR4, UR4, 0x1, URZ ;  /* 0x0000000104047890 */ /* 0x000fe2000fffe03f */
[----:B------:R-:W-:Y:S01]  /*38e0*/  VIADD R0, R0, 0xffffffff ;  /* 0xffffffff00007836 */ /* 0x000fe20000000000 */
[----:B------:R-:W-:Y:S02]  /*38f0*/  UISETP.NE.AND UP0, UPT, UR5, 0x6, UPT ;  /* 0x000000060500788c */ /* 0x000fe4000bf05270 */
[----:B------:R-:W-:Y:S02]  /*3900*/  UISETP.NE.AND UP1, UPT, UR4, 0x6, UPT ;  /* 0x000000060400788c */ /* 0x000fe4000bf25270 */
[----:B------:R-:W-:Y:S02]  /*3910*/  USEL UR6, URZ, 0x1, UP0 ;  /* 0x000000013f067887 */ /* 0x000fe40008000000 */
[----:B------:R-:W-:-:S02]  /*3920*/  USEL UR5, UR5, URZ, UP0 ;  /* 0x0000003f05057287 */ /* 0x000fc40008000000 */
[----:B------:R-:W-:Y:S02]  /*3930*/  USEL UR4, UR4, URZ, UP1 ;  /* 0x0000003f04047287 */ /* 0x000fe40008800000 */
[----:B------:R-:W-:Y:S01]  /*3940*/  LOP3.LUT R5, R5, UR6, RZ, 0x3c, !PT ;  /* 0x0000000605057c12 */ /* 0x000fe2000f8e3cff */
[----:B------:R-:W-:Y:S09]  /*3950*/  @P1 BRA `(.L_x_28) ;  /* 0xffffffec00881947 */ /* 0x000ff2000383ffff */
.L_x_21:
[----:B------:R-:W3:Y:S01]  /*3960*/  LDC R0, c[0x0][0x28c] ;  /* 0x0000a300ff007b82 */ /* 0x000ee20000000800 */
[----:B------:R4:W-:Y:S01]  /*3970*/  SYNCS.ARRIVE.TRANS64.A1T0 RZ, [R70+UR42], RZ ;  /* 0x000000ff46ff79a7 */ /* 0x0009e2000810002a */
[----:B---3--:R-:W-:-:S13]  /*3980*/  ISETP.GE.AND P1, PT, R0, 0x1, PT ;  /* 0x000000010000780c */ /* 0x008fda0003f26270 */
[----:B----4-:R-:W-:Y:S05]  /*3990*/  @!P1 BRA `(.L_x_29) ;  /* 0x0000000000349947 */ /* 0x010fea0003800000 */
[----:B------:R-:W-:Y:S05]  /*39a0*/  @!P0 BRA `(.L_x_30) ;  /* 0x0000000000048947 */ /* 0x000fea0003800000 */
[----:B------:R-:W-:Y:S01]  /*39b0*/  BPT.TRAP 0x1 ;  /* 0x000000040000795c */ /* 0x000fe20000300000 */
.L_x_30:
[----:B------:R-:W-:Y:S01]  /*39c0*/  UIADD3 UR6, UR43, UR36, URZ ;  /* 0x000000242b067290 */ /* 0x000fe2000fffe03f */
[----:B------:R-:W-:-:S03]  /*39d0*/  ISETP.GT.U32.AND P0, PT, R16, 0x1, PT ;  /* 0x000000011000780c */ /* 0x000fc60003f04070 */
[----:B------:R-:W-:-:S04]  /*39e0*/  UIMAD.WIDE.U32 UR4, UR6, -0x55555555, URZ ;  /* 0xaaaaaaab060478a5 */ /* 0x000fc8000f8e003f */
[----:B------:R-:W-:-:S04]  /*39f0*/  USHF.R.U32.HI UR4, URZ, 0x2, UR5 ;  /* 0x000000023f047899 */ /* 0x000fc80008011605 */
[----:B------:R-:W-:-:S04]  /*3a00*/  UIMAD UR6, UR4, -0x6, UR6 ;  /* 0xfffffffa040678a4 */ /* 0x000fc8000f8e0206 */
[----:B------:R-:W-:-:S04]  /*3a10*/  ULEA UR6, UR6, UR40, 0x3 ;  /* 0x0000002806067291 */ /* 0x000fc8000f8e183f */
[----:B------:R-:W-:-:S04]  /*3a20*/  UIADD3 UR6, UR6, 0x30, URZ ;  /* 0x0000003006067890 */ /* 0x000fc8000fffe03f */
[----:B------:R-:W-:-:S09]  /*3a30*/  UPRMT UR6, URZ, 0x654, UR6 ;  /* 0x000006543f067896 */ /* 0x000fd20008000006 */
[----:B------:R-:W-:Y:S01]  /*3a40*/  SYNCS.ARRIVE.TRANS64.RED.A1T0 RZ, [UR6], RZ ;  /* 0x000000ffffff79a7 */ /* 0x000fe20008100406 */
[----:B------:R-:W-:Y:S05]  /*3a50*/  @P0 BRA `(.L_x_29) ;  /* 0x0000000000040947 */ /* 0x000fea0003800000 */
[----:B------:R-:W-:Y:S01]  /*3a60*/  BPT.TRAP 0x1 ;  /* 0x000000040000795c */ /* 0x000fe20000300000 */
.L_x_29:
[----:B------:R-:W-:Y:S01]  /*3a70*/  SHF.L.U32 R0, R81, 0x1f, RZ ;  /* 0x0000001f51007819 */ /* 0x000fe200000006ff */
[----:B------:R-:W-:Y:S01]  /*3a80*/  UIADD3 UR36, UR39, UR36, URZ ;  /* 0x0000002427247290 */ /* 0x000fe2000fffe03f */
[----:B------:R-:W3:Y:S01]  /*3a90*/  LDC R7, c[0x0][0x288] ;  /* 0x0000a200ff077b82 */ /* 0x000ee20000000800 */
[----:B------:R-:W-:Y:S01]  /*3aa0*/  UISETP.GE.U32.AND UP1, UPT, UR39, 0x6, UPT ;  /* 0x000000062700788c */ /* 0x000fe2000bf26070 */
[----:B------:R-:W-:Y:S01]  /*3ab0*/  IMAD.SHL.U32 R8, R68, 0x2, RZ ;  /* 0x0000000244087824 */ /* 0x000fe200078e00ff */
[----:B------:R-:W-:Y:S02]  /*3ac0*/  UISETP.GT.U32.AND UP0, UPT, UR36, 0x5, UPT ;  /* 0x000000052400788c */ /* 0x000fe4000bf04070 */
[----:B------:R-:W-:Y:S02]  /*3ad0*/  UIMAD.WIDE.U32 UR4, UR36, -0x55555555, URZ ;  /* 0xaaaaaaab240478a5 */ /* 0x000fe4000f8e003f */
[----:B------:R-:W-:Y:S01]  /*3ae0*/  UISETP.LT.U32.AND UP0, UPT, UR39, 0x6, UP0 ;  /* 0x000000062700788c */ /* 0x000fe20008701070 */
[----:B------:R-:W4:Y:S01]  /*3af0*/  SYNCS.PHASECHK.TRANS64.TRYWAIT P0, [R69+UR41+0x10], R0 ;  /* 0x00001000450075a7 */ /* 0x000f220008000169 */
[----:B------:R-:W-:Y:S01]  /*3b00*/  USHF.R.U32.HI UR4, URZ, 0x2, UR5 ;  /* 0x000000023f047899 */ /* 0x000fe20008011605 */
[----:B------:R-:W-:Y:S01]  /*3b10*/  SHF.R.S32.HI R9, RZ, 0x1f, R8 ;  /* 0x0000001fff097819 */ /* 0x000fe20000011408 */
[----:B------:R-:W-:-:S02]  /*3b20*/  USEL UR6, URZ, 0x1, !UP0 ;  /* 0x000000013f067887 */ /* 0x000fc4000c000000 */
[----:B------:R-:W-:Y:S02]  /*3b30*/  UIMAD UR36, UR4, -0x6, UR36 ;  /* 0xfffffffa042478a4 */ /* 0x000fe4000f8e0224 */
[----:B------:R-:W-:-:S04]  /*3b40*/  ULOP3.LUT UR37, UR37, UR6, URZ, 0x3c, !UPT ;  /* 0x0000000625257292 */ /* 0x000fc8000f8e3c3f */
[----:B------:R-:W-:Y:S01]  /*3b50*/  @UP1 ULOP3.LUT UR37, UR37, 0x1, UR4, 0x78, !UPT ;  /* 0x0000000125251892 */ /* 0x000fe2000f8e7804 */
[----:B---34-:R-:W-:Y:S11]  /*3b60*/  @!P0 BRA `(.L_x_31) ;  /* 0x0000004400908947 */ /* 0x018ff60003800000 */
.L_x_139:
[----:B---3--:R-:W-:Y:S01]  /*3b70*/  IMAD.SHL.U32 R0, R19, 0x40, RZ ;  /* 0x0000004013007824 */ /* 0x008fe200078e00ff */
[----:B------:R-:W-:Y:S01]  /*3b80*/  ULDC UR6, c[0x0][0x284] ;  /* 0x0000a10000067ab9 */ /* 0x000fe20000000800 */
[----:B------:R-:W-:Y:S01]  /*3b90*/  IMAD R20, R22, 0x50, RZ ;  /* 0x0000005016147824 */ /* 0x000fe200078e02ff */
[----:B0-----:R-:W-:Y:S01]  /*3ba0*/  SHF.R.S32.HI R13, RZ, 0x1f, R2 ;  /* 0x0000001fff0d7819 */ /* 0x001fe20000011402 */
[----:B------:R-:W-:Y:S01]  /*3bb0*/  ULDC.64 UR4, c[0x0][0x5d0] ;  /* 0x0001740000047ab9 */ /* 0x000fe20000000a00 */
[----:B------:R-:W-:Y:S01]  /*3bc0*/  ISETP.GE.AND P0, PT, R0, UR6, PT ;  /* 0x0000000600007c0c */ /* 0x000fe2000bf06270 */
[----:B--2---:R-:W-:Y:S01]  /*3bd0*/  IMAD.WIDE.U32 R4, R2, UR4, R8 ;  /* 0x0000000402047c25 */ /* 0x004fe2000f8e0008 */
[----:B------:R-:W-:Y:S02]  /*3be0*/  SHF.R.S32.HI R21, RZ, 0x1f, R20 ;  /* 0x0000001fff157819 */ /* 0x000fe40000011414 */
[C---:B------:R-:W-:Y:S01]  /*3bf0*/  ISETP.GE.OR P0, PT, R20.reuse, R7, P0 ;  /* 0x000000071400720c */ /* 0x040fe20000706670 */
[----:B-1----:R-:W-:Y:S01]  /*3c00*/  IMAD R3, R13, UR4, RZ ;  /* 0x000000040d037c24 */ /* 0x002fe2000f8e02ff */
[----:B------:R-:W-:-:S03]  /*3c10*/  IADD3 R4, P1, R20, R4, RZ ;  /* 0x0000000414047210 */ /* 0x000fc60007f3e0ff */
[----:B------:R-:W-:-:S05]  /*3c20*/  IMAD R3, R2, UR5, R3 ;  /* 0x0000000502037c24 */ /* 0x000fca000f8e0203 */
[----:B------:R-:W-:-:S03]  /*3c30*/  IADD3.X R5, R21, R5, R3, P1, !PT ;  /* 0x0000000515057210 */ /* 0x000fc60000ffe403 */
[----:B------:R-:W-:Y:S05]  /*3c40*/  @P0 BRA `(.L_x_32) ;  /* 0x0000002800f80947 */ /* 0x000fea0003800000 */
[----:B------:R-:W0:Y:S01]  /*3c50*/  LDC.64 R10, c[0x0][0x5c8] ;  /* 0x00017200ff0a7b82 */ /* 0x000e220000000a00 */
[----:B-----5:R-:W-:Y:S01]  /*3c60*/  FSETP.NEU.AND P0, PT, R65, RZ, PT ;  /* 0x000000ff4100720b */ /* 0x020fe20003f0d000 */
[----:B------:R-:W-:Y:S01]  /*3c70*/  IMAD R3, R68, -0x2, R7 ;  /* 0xfffffffe44037824 */ /* 0x000fe200078e0207 */
[----:B------:R-:W-:Y:S01]  /*3c80*/  BSSY B0, `(.L_x_32) ;  /* 0x00002ba000007945 */ /* 0x000fe20003800000 */
[----:B------:R-:W-:-:S04]  /*3c90*/  IMAD.WIDE R76, R19, 0x40, R66 ;  /* 0x00000040134c7825 */ /* 0x000fc800078e0242 */
[----:B------:R-:W-:Y:S02]  /*3ca0*/  IMAD.IADD R3, R3, 0x1, -R20 ;  /* 0x0000000103037824 */ /* 0x000fe400078e0a14 */
[----:B------:R-:W-:-:S03]  /*3cb0*/  IMAD.IADD R0, R73, 0x1, -R0 ;  /* 0x0000000149007824 */ /* 0x000fc600078e0a00 */
[----:B------:R-:W-:-:S04]  /*3cc0*/  ISETP.GT.AND P1, PT, R3, RZ, PT ;  /* 0x000000ff0300720c */ /* 0x000fc80003f24270 */
[----:B------:R-:W-:Y:S01]  /*3cd0*/  ISETP.GT.AND P2, PT, R0, RZ, P1 ;  /* 0x000000ff0000720c */ /* 0x000fe20000f44270 */
[-C--:B0-----:R-:W-:Y:S02]  /*3ce0*/  IMAD R6, R77, R10.reuse, RZ ;  /* 0x0000000a4d067224 */ /* 0x081fe400078e02ff */
[----:B------:R-:W-:-:S04]  /*3cf0*/  IMAD.WIDE.U32 R78, R76, R10, R4 ;  /* 0x0000000a4c4e7225 */ /* 0x000fc800078e0004 */
[----:B------:R-:W-:-:S04]  /*3d00*/  IMAD R5, R76, R11, R6 ;  /* 0x0000000b4c057224 */ /* 0x000fc800078e0206 */
[----:B------:R-:W-:Y:S01]  /*3d10*/  IMAD.IADD R7, R79, 0x1, R5 ;  /* 0x000000014f077824 */ /* 0x000fe200078e0205 */
[----:B------:R-:W-:Y:S06]  /*3d20*/  @!P0 BRA `(.L_x_33) ;  /* 0x0000001c00348947 */ /* 0x000fec0003800000 */
[----:B------:R-:W0:Y:S01]  /*3d30*/  LDC.64 R82, c[0x0][0x5b8] ;  /* 0x00016e00ff527b82 */ /* 0x000e220000000a00 */
[----:B------:R-:W-:-:S07]  /*3d40*/  ULDC.64 UR4, c[0x0][0x5c0] ;  /* 0x0001700000047ab9 */ /* 0x000fce0000000a00 */
[----:B------:R-:W1:Y:S08]  /*3d50*/  LDC.64 R84, c[0x0][0x5b0] ;  /* 0x00016c00ff547b82 */ /* 0x000e700000000a00 */
[----:B------:R-:W2:Y:S01]  /*3d60*/  LDC.64 R86, c[0x0][0x5a8] ;  /* 0x00016a00ff567b82 */ /* 0x000ea20000000a00 */
[-C--:B0-----:R-:W-:Y:S02]  /*3d70*/  IMAD R6, R13, R82.reuse, RZ ;  /* 0x000000520d067224 */ /* 0x081fe400078e02ff */
[----:B------:R-:W-:-:S04]  /*3d80*/  IMAD.WIDE.U32 R4, R2, R82, R8 ;  /* 0x0000005202047225 */ /* 0x000fc800078e0008 */
[----:B------:R-:W-:Y:S01]  /*3d90*/  IMAD R79, R2, R83, R6 ;  /* 0x00000053024f7224 */ /* 0x000fe200078e0206 */
[----:B------:R-:W-:Y:S01]  /*3da0*/  IADD3 R12, P0, R20, R4, RZ ;  /* 0x00000004140c7210 */ /* 0x000fe20007f1e0ff */
[----:B-1----:R-:W-:-:S03]  /*3db0*/  IMAD R4, R77, R84, RZ ;  /* 0x000000544d047224 */ /* 0x002fc600078e02ff */
[----:B------:R-:W-:Y:S01]  /*3dc0*/  IADD3.X R13, R21, R5, R79, P0, !PT ;  /* 0x00000005150d7210 */ /* 0x000fe200007fe44f */
[C---:B------:R-:W-:Y:S02]  /*3dd0*/  IMAD R83, R76.reuse, R85, R4 ;  /* 0x000000554c537224 */ /* 0x040fe400078e0204 */
[----:B------:R-:W-:-:S04]  /*3de0*/  IMAD.WIDE.U32 R4, R76, R84, R12 ;  /* 0x000000544c047225 */ /* 0x000fc800078e000c */
[----:B------:R-:W-:Y:S01]  /*3df0*/  IMAD.IADD R5, R5, 0x1, R83 ;  /* 0x0000000105057824 */ /* 0x000fe200078e0253 */
[----:B--2---:R-:W-:-:S04]  /*3e00*/  LEA R14, P0, R4, R86, 0x1 ;  /* 0x00000056040e7211 */ /* 0x004fc800078008ff */
[----:B------:R-:W-:-:S05]  /*3e10*/  LEA.HI.X R15, R4, R87, R5, 0x1, P0 ;  /* 0x00000057040f7211 */ /* 0x000fca00000f0c05 */
[----:B------:R-:W2:Y:S01]  /*3e20*/  @P2 LDG.E.LTC128B.U16 R19, desc[UR46][R14.64] ;  /* 0x0000002e0e132981 */ /* 0x000ea2000c1e1520 */
[----:B------:R-:W-:Y:S01]  /*3e30*/  IMAD.WIDE.U32 R4, R76, R84, R20 ;  /* 0x000000544c047225 */ /* 0x000fe200078e0014 */
[----:B------:R-:W-:Y:S02]  /*3e40*/  BSSY B1, `(.L_x_34) ;  /* 0x0000015000017945 */ /* 0x000fe40003800000 */
[----:B------:R-:W-:-:S04]  /*3e50*/  IADD3 R74, P0, R8, R4, RZ ;  /* 0x00000004084a7210 */ /* 0x000fc80007f1e0ff */
[----:B------:R-:W-:Y:S02]  /*3e60*/  IADD3.X R75, R9, R83, R5, P0, !PT ;  /* 0x00000053094b7210 */ /* 0x000fe400007fe405 */
[----:B------:R-:W-:Y:S01]  /*3e70*/  LEA R6, P0, R78, UR4, 0x1 ;  /* 0x000000044e067c11 */ /* 0x000fe2000f8008ff */
[----:B------:R-:W-:-:S03]  /*3e80*/  IMAD.WIDE.U32 R74, R2, R82, R74 ;  /* 0x00000052024a7225 */ /* 0x000fc600078e004a */
[----:B------:R-:W-:Y:S02]  /*3e90*/  LEA.HI.X R7, R78, UR5, R7, 0x1, P0 ;  /* 0x000000054e077c11 */ /* 0x000fe400080f0c07 */
[----:B------:R-:W-:-:S04]  /*3ea0*/  ISETP.GT.AND P0, PT, R3, 0x1, PT ;  /* 0x000000010300780c */ /* 0x000fc80003f04270 */
[----:B------:R-:W-:Y:S01]  /*3eb0*/  ISETP.GT.AND P3, PT, R0, RZ, P0 ;  /* 0x000000ff0000720c */ /* 0x000fe20000764270 */
[----:B--2---:R-:W-:-:S05]  /*3ec0*/  HADD2.F32 R4, -RZ, R19.H0_H0 ;  /* 0x20000013ff047230 */ /* 0x004fca0000004100 */
[----:B------:R-:W-:Y:S01]  /*3ed0*/  FMUL R5, R4, R65 ;  /* 0x0000004104057220 */ /* 0x000fe20000400000 */
[----:B------:R-:W-:-:S03]  /*3ee0*/  LEA R4, P4, R74, R86, 0x1 ;  /* 0x000000564a047211 */ /* 0x000fc600078808ff */
[----:B------:R-:W-:-:S05]  /*3ef0*/  FFMA R5, R56, R64, R5 ;  /* 0x0000004038057223 */ /* 0x000fca0000000005 */
[----:B------:R-:W-:Y:S01]  /*3f00*/  F2FP.F16.F32.PACK_AB R14, RZ, R5 ;  /* 0x00000005ff0e723e */ /* 0x000fe200000000ff */
[----:B------:R-:W-:-:S03]  /*3f10*/  IMAD.IADD R5, R79, 0x1, R75 ;  /* 0x000000014f057824 */ /* 0x000fc600078e024b */
[----:B------:R-:W-:Y:S01]  /*3f20*/  PRMT R15, R14, 0x7610, R15 ;  /* 0x000076100e0f7816 */ /* 0x000fe2000000000f */
[----:B------:R-:W-:Y:S01]  /*3f30*/  IMAD.SHL.U32 R14, R84, 0x8, RZ ;  /* 0x00000008540e7824 */ /* 0x000fe200078e00ff */
[----:B------:R-:W-:-:S03]  /*3f40*/  LEA.HI.X R5, R74, R87, R5, 0x1, P4 ;  /* 0x000000574a057211 */ /* 0x000fc600020f0c05 */
[----:B------:R0:W-:Y:S02]  /*3f50*/  @P2 STG.E.U16 desc[UR46][R6.64], R15 ;  /* 0x0000000f06002986 */ /* 0x0001e4000c10152e */
[----:B0-----:R-:W-:Y:S01]  /*3f60*/  SHF.L.U64.HI R15, R84, 0x3, R85 ;  /* 0x00000003540f7819 */ /* 0x001fe20000010255 */
[----:B------:R-:W-:Y:S06]  /*3f70*/  @!P3 BRA `(.L_x_35) ;  /* 0x000000000004b947 */ /* 0x000fec0003800000 */
[----:B------:R0:W5:Y:S02]  /*3f80*/  LDG.E.LTC128B.U16 R19, desc[UR46][R4.64+0x2] ;  /* 0x0000022e04137981 */ /* 0x000164000c1e1520 */
.L_x_35:
[----:B------:R-:W-:Y:S05]  /*3f90*/  BSYNC B1 ;  /* 0x0000000000017941 */ /* 0x000fea0003800000 */
.L_x_34:
[----:B-----5:R-:W-:Y:S01]  /*3fa0*/  HADD2.F32 R22, -RZ, R19.H0_H0 ;  /* 0x20000013ff167230 */ /* 0x020fe20000004100 */
[----:B------:R-:W-:Y:S01]  /*3fb0*/  ISETP.GT.AND P1, PT, R0, 0x8, P1 ;  /* 0x000000080000780c */ /* 0x000fe20000f24270 */
[----:B------:R-:W-:-:S04]  /*3fc0*/  IMAD.WIDE.U32 R14, R76, R84, R14 ;  /* 0x000000544c0e7225 */ /* 0x000fc800078e000e */
[----:B------:R-:W-:Y:S01]  /*3fd0*/  FMUL R22, R22, R65 ;  /* 0x0000004116167220 */ /* 0x000fe20000400000 */
[----:B------:R-:W-:Y:S01]  /*3fe0*/  IMAD.IADD R83, R83, 0x1, R15 ;  /* 0x0000000153537824 */ /* 0x000fe200078e020f */
[----:B------:R-:W-:Y:S02]  /*3ff0*/  IADD3 R15, P2, R12, R14, RZ ;  /* 0x0000000e0c0f7210 */ /* 0x000fe40007f5e0ff */
[----:B------:R-:W-:-:S03]  /*4000*/  FFMA R22, R57, R64, R22 ;  /* 0x0000004039167223 */ /* 0x000fc60000000016 */
[----:B------:R-:W-:Y:S01]  /*4010*/  IMAD.X R56, R83, 0x1, R13, P2 ;  /* 0x0000000153387824 */ /* 0x000fe200010e060d */
[C---:B------:R-:W-:Y:S02]  /*4020*/  LEA R12, P2, R15.reuse, R86, 0x1 ;  /* 0x000000560f0c7211 */ /* 0x040fe400078408ff */
[----:B------:R-:W-:Y:S02]  /*4030*/  F2FP.F16.F32.PACK_AB R22, RZ, R22 ;  /* 0x00000016ff16723e */ /* 0x000fe400000000ff */
[----:B------:R-:W-:-:S03]  /*4040*/  LEA.HI.X R13, R15, R87, R56, 0x1, P2 ;  /* 0x000000570f0d7211 */ /* 0x000fc600010f0c38 */
[----:B------:R1:W-:Y:S04]  /*4050*/  @P3 STG.E.U16 desc[UR46][R6.64+0x2], R22 ;  /* 0x0000021606003986 */ /* 0x0003e8000c10152e */
[----:B------:R-:W2:Y:S01]  /*4060*/  @P1 LDG.E.LTC128B.U16 R19, desc[UR46][R12.64] ;  /* 0x0000002e0c131981 */ /* 0x000ea2000c1e1520 */
[----:B------:R-:W-:Y:S01]  /*4070*/  IADD3 R14, P2, P3, R8, R14, R20 ;  /* 0x0000000e080e7210 */ /* 0x000fe20007b5e014 */
[----:B------:R-:W-:Y:S01]  /*4080*/  BSSY B1, `(.L_x_36) ;  /* 0x0000011000017945 */ /* 0x000fe20003800000 */
[C---:B------:R-:W-:Y:S02]  /*4090*/  SHF.L.U64.HI R11, R10.reuse, 0x4, R11 ;  /* 0x000000040a0b7819 */ /* 0x040fe4000001020b */
[----:B------:R-:W-:Y:S02]  /*40a0*/  IADD3.X R15, R9, R83, R21, P2, P3 ;  /* 0x00000053090f7210 */ /* 0x000fe400017e6415 */
[----:B------:R-:W-:-:S02]  /*40b0*/  LEA R10, P2, R10, R6, 0x4 ;  /* 0x000000060a0a7211 */ /* 0x000fc400078420ff */
[----:B------:R-:W-:Y:S01]  /*40c0*/  ISETP.GT.AND P0, PT, R0, 0x8, P0 ;  /* 0x000000080000780c */ /* 0x000fe20000704270 */
[----:B------:R-:W-:-:S04]  /*40d0*/  IMAD.WIDE.U32 R14, R2, R82, R14 ;  /* 0x00000052020e7225 */ /* 0x000fc800078e000e */
[----:B------:R-:W-:Y:S02]  /*40e0*/  IMAD.X R11, R11, 0x1, R7, P2 ;  /* 0x000000010b0b7824 */ /* 0x000fe400010e0607 */
[----:B------:R-:W-:Y:S02]  /*40f0*/  IMAD.IADD R2, R79, 0x1, R15 ;  /* 0x000000014f027824 */ /* 0x000fe400078e020f */
[----:B--2---:R-:W-:-:S05]  /*4100*/  HADD2.F32 R8, -RZ, R19.H0_H0 ;  /* 0x20000013ff087230 */ /* 0x004fca0000004100 */
[----:B------:R-:W-:Y:S01]  /*4110*/  FMUL R9, R8, R65 ;  /* 0x0000004108097220 */ /* 0x000fe20000400000 */
[----:B------:R-:W-:-:S03]  /*4120*/  LEA R8, P3, R14, R86, 0x1 ;  /* 0x000000560e087211 */ /* 0x000fc600078608ff */
[----:B------:R-:W-:-:S05]  /*4130*/  FFMA R9, R58, R64, R9 ;  /* 0x000000403a097223 */ /* 0x000fca0000000009 */
[----:B------:R-:W-:Y:S02]  /*4140*/  F2FP.F16.F32.PACK_AB R12, RZ, R9 ;  /* 0x00000009ff0c723e */ /* 0x000fe400000000ff */
[----:B------:R-:W-:-:S03]  /*4150*/  LEA.HI.X R9, R14, R87, R2, 0x1, P3 ;  /* 0x000000570e097211 */ /* 0x000fc600018f0c02 */
[----:B------:R1:W-:Y:S01]  /*4160*/  @P1 STG.E.U16 desc[UR46][R10.64], R12 ;  /* 0x0000000c0a001986 */ /* 0x0003e2000c10152e */
[----:B------:R-:W-:Y:S05]  /*4170*/  @!P0 BRA `(.L_x_37) ;  /* 0x0000000000048947 */ /* 0x000fea0003800000 */
[----:B------:R2:W5:Y:S02]  /*4180*/  LDG.E.LTC128B.U16 R19, desc[UR46][R8.64+0x2] ;  /* 0x0000022e08137981 */ /* 0x000564000c1e1520 */
.L_x_37:
[----:B------:R-:W-:Y:S05]  /*4190*/  BSYNC B1 ;  /* 0x0000000000017941 */ /* 0x000fea0003800000 */
.L_x_36:
[----:B-----5:R-:W-:Y:S01]  /*41a0*/  HADD2.F32 R2, -RZ, R19.H0_H0 ;  /* 0x20000013ff027230 */ /* 0x020fe20000004100 */
[----:B------:R-:W-:Y:S01]  /*41b0*/  ISETP.GT.AND P1, PT, R3, 0x8, PT ;  /* 0x000000080300780c */ /* 0x000fe20003f24270 */
[----:B------:R-:W-:Y:S03]  /*41c0*/  BSSY B1, `(.L_x_38) ;  /* 0x0000008000017945 */ /* 0x000fe60003800000 */
[----:B------:R-:W-:Y:S01]  /*41d0*/  FMUL R2, R2, R65 ;  /* 0x0000004102027220 */ /* 0x000fe20000400000 */
[----:B------:R-:W-:-:S03]  /*41e0*/  ISETP.GT.AND P2, PT, R0, RZ, P1 ;  /* 0x000000ff0000720c */ /* 0x000fc60000f44270 */
[----:B------:R-:W-:-:S05]  /*41f0*/  FFMA R2, R59, R64, R2 ;  /* 0x000000403b027223 */ /* 0x000fca0000000002 */
[----:B------:R-:W-:-:S05]  /*4200*/  F2FP.F16.F32.PACK_AB R2, RZ, R2 ;  /* 0x00000002ff02723e */ /* 0x000fca00000000ff */
[----:B------:R3:W-:Y:S01]  /*4210*/  @P0 STG.E.U16 desc[UR46][R10.64+0x2], R2 ;  /* 0x000002020a000986 */ /* 0x0007e2000c10152e */
[----:B------:R-:W-:Y:S05]  /*4220*/  @!P2 BRA `(.L_x_39) ;  /* 0x000000000004a947 */ /* 0x000fea0003800000 */
[----:B------:R4:W5:Y:S02]  /*4230*/  LDG.E.LTC128B.U16 R19, desc[UR46][R4.64+0x10] ;  /* 0x0000102e04137981 */ /* 0x000964000c1e1520 */
.L_x_39:
[----:B------:R-:W-:Y:S05]  /*4240*/  BSYNC B1 ;  /* 0x0000000000017941 */ /* 0x000fea0003800000 */
.L_x_38:
[----:B---3-5:R-:W-:Y:S01]  /*4250*/  HADD2.F32 R2, -RZ, R19.H0_H0 ;  /* 0x20000013ff027230 */ /* 0x028fe20000004100 */
        /* <DEDUP_REMOVED lines=9> */
.L_x_41:
[----:B------:R-:W-:Y:S05]  /*42f0*/  BSYNC B1 ;  /* 0x0000000000017941 */ /* 0x000fea0003800000 */
.L_x_40:
[----:B-----5:R-:W-:Y:S01]  /*4300*/  HADD2.F32 R2, -RZ, R19.H0_H0 ;  /* 0x20000013ff027230 */ /* 0x020fe20000004100 */
[----:B------:R-:W-:Y:S01]  /*4310*/  ISETP.GT.AND P1, PT, R0, 0x8, P1 ;  /* 0x000000080000780c */ /* 0x000fe20000f24270 */
[----:B------:R-:W-:Y:S03]  /*4320*/  BSSY B1, `(.L_x_42) ;  /* 0x0000007000017945 */ /* 0x000fe60003800000 */
[----:B------:R-:W-:-:S04]  /*4330*/  FMUL R2, R2, R65 ;  /* 0x0000004102027220 */ /* 0x000fc80000400000 */
[----:B------:R-:W-:-:S05]  /*4340*/  FFMA R2, R61, R64, R2 ;  /* 0x000000403d027223 */ /* 0x000fca0000000002 */
[----:B------:R-:W-:-:S05]  /*4350*/  F2FP.F16.F32.PACK_AB R2, RZ, R2 ;  /* 0x00000002ff02723e */ /* 0x000fca00000000ff */
[----:B------:R0:W-:Y:S01]  /*4360*/  @P3 STG.E.U16 desc[UR46][R6.64+0x12], R2 ;  /* 0x0000120206003986 */ /* 0x0001e2000c10152e */
[----:B------:R-:W-:Y:S05]  /*4370*/  @!P1 BRA `(.L_x_43) ;  /* 0x0000000000049947 */ /* 0x000fea0003800000 */
[----:B------:R0:W5:Y:S02]  /*4380*/  LDG.E.LTC128B.U16 R19, desc[UR46][R8.64+0x10] ;  /* 0x0000102e08137981 */ /* 0x000164000c1e1520 */
.L_x_43:
[----:B------:R-:W-:Y:S05]  /*4390*/  BSYNC B1 ;  /* 0x0000000000017941 */ /* 0x000fea0003800000 */
.L_x_42:
[----:B0----5:R-:W-:Y:S01]  /*43a0*/  HADD2.F32 R2, -RZ, R19.H0_H0 ;  /* 0x20000013ff027230 */ /* 0x021fe20000004100 */
[----:B------:R-:W-:Y:S01]  /*43b0*/  ISETP.GT.AND P0, PT, R0, 0x8, P0 ;  /* 0x000000080000780c */ /* 0x000fe20000704270 */
[----:B------:R-:W-:Y:S03]  /*43c0*/  BSSY B1, `(.L_x_44) ;  /* 0x0000007000017945 */ /* 0x000fe60003800000 */
[----:B---3--:R-:W-:-:S04]  /*43d0*/  FMUL R13, R2, R65 ;  /* 0x00000041020d7220 */ /* 0x008fc80000400000 */
[----:B------:R-:W-:-:S05]  /*43e0*/  FFMA R13, R62, R64, R13 ;  /* 0x000000403e0d7223 */ /* 0x000fca000000000d */
[----:B------:R-:W-:-:S05]  /*43f0*/  F2FP.F16.F32.PACK_AB R13, RZ, R13 ;  /* 0x0000000dff0d723e */ /* 0x000fca00000000ff */
[----:B------:R0:W-:Y:S01]  /*4400*/  @P1 STG.E.U16 desc[UR46][R10.64+0x10], R13 ;  /* 0x0000100d0a001986 */ /* 0x0001e2000c10152e */
[----:B------:R-:W-:Y:S05]  /*4410*/  @!P0 BRA `(.L_x_45) ;  /* 0x0000000000048947 */ /* 0x000fea0003800000 */
[----:B------:R3:W5:Y:S02]  /*4420*/  LDG.E.LTC128B.U16 R19, desc[UR46][R8.64+0x12] ;  /* 0x0000122e08137981 */ /* 0x000764000c1e1520 */
.L_x_45:
[----:B------:R-:W-:Y:S05]  /*4430*/  BSYNC B1 ;  /* 0x0000000000017941 */ /* 0x000fea0003800000 */
.L_x_44:
        /* <DEDUP_REMOVED lines=10> */
.L_x_47:
[----:B------:R-:W-:Y:S05]  /*44e0*/  BSYNC B1 ;  /* 0x0000000000017941 */ /* 0x000fea0003800000 */
.L_x_46:
[----:B0----5:R-:W-:Y:S01]  /*44f0*/  HADD2.F32 R2, -RZ, R19.H0_H0 ;  /* 0x20000013ff027230 */ /* 0x021fe20000004100 */
        /* <DEDUP_REMOVED lines=9> */
.L_x_49:
[----:B------:R-:W-:Y:S05]  /*4590*/  BSYNC B1 ;  /* 0x0000000000017941 */ /* 0x000fea0003800000 */
.L_x_48:
        /* <DEDUP_REMOVED lines=9> */
.L_x_51:
[----:B------:R-:W-:Y:S05]  /*4630*/  BSYNC B1 ;  /* 0x0000000000017941 */ /* 0x000fea0003800000 */
.L_x_50:
[----:B0----5:R-:W-:Y:S01]  /*4640*/  HADD2.F32 R2, -RZ, R19.H0_H0 ;  /* 0x20000013ff027230 */ /* 0x021fe20000004100 */
        /* <DEDUP_REMOVED lines=8> */
.L_x_53:
[----:B------:R-:W-:Y:S05]  /*46d0*/  BSYNC B1 ;  /* 0x0000000000017941 */ /* 0x000fea0003800000 */
.L_x_52:
        /* <DEDUP_REMOVED lines=10> */
.L_x_55:
[----:B------:R-:W-:Y:S05]  /*4780*/  BSYNC B1 ;  /* 0x0000000000017941 */ /* 0x000fea0003800000 */
.L_x_54:
        /* <DEDUP_REMOVED lines=10> */
.L_x_57:
[----:B------:R-:W-:Y:S05]  /*4830*/  BSYNC B1 ;  /* 0x0000000000017941 */ /* 0x000fea0003800000 */
.L_x_56:
        /* <DEDUP_REMOVED lines=9> */
.L_x_59:
[----:B------:R-:W-:Y:S05]  /*48d0*/  BSYNC B1 ;  /* 0x0000000000017941 */ /* 0x000fea0003800000 */
.L_x_58:
        /* <DEDUP_REMOVED lines=9> */
.L_x_61:
[----:B------:R-:W-:Y:S05]  /*4970*/  BSYNC B1 ;  /* 0x0000000000017941 */ /* 0x000fea0003800000 */
.L_x_60:
        /* <DEDUP_REMOVED lines=10> */
.L_x_63:
[----:B------:R-:W-:Y:S05]  /*4a20*/  BSYNC B1 ;  /* 0x0000000000017941 */ /* 0x000fea0003800000 */
.L_x_62:
        /* <DEDUP_REMOVED lines=10> */
.L_x_65:
[----:B------:R-:W-:Y:S05]  /*4ad0*/  BSYNC B1 ;  /* 0x0000000000017941 */ /* 0x000fea0003800000 */
.L_x_64:
        /* <DEDUP_REMOVED lines=9> */
.L_x_67:
[----:B------:R-:W-:Y:S05]  /*4b70*/  BSYNC B1 ;  /* 0x0000000000017941 */ /* 0x000fea0003800000 */
.L_x_66:
        /* <DEDUP_REMOVED lines=9> */
.L_x_69:
[----:B------:R-:W-:Y:S05]  /*4c10*/  BSYNC B1 ;  /* 0x0000000000017941 */ /* 0x000fea0003800000 */
.L_x_68:
        /* <DEDUP_REMOVED lines=10> */
.L_x_71:
[----:B------:R-:W-:Y:S05]  /*4cc0*/  BSYNC B1 ;  /* 0x0000000000017941 */ /* 0x000fea0003800000 */
.L_x_70:
        /* <DEDUP_REMOVED lines=10> */
.L_x_73:
[----:B------:R-:W-:Y:S05]  /*4d70*/  BSYNC B1 ;  /* 0x0000000000017941 */ /* 0x000fea0003800000 */
.L_x_72:
        /* <DEDUP_REMOVED lines=9> */
.L_x_75:
[----:B------:R-:W-:Y:S05]  /*4e10*/  BSYNC B1 ;  /* 0x0000000000017941 */ /* 0x000fea0003800000 */
.L_x_74:
        /* <DEDUP_REMOVED lines=9> */
.L_x_77:
[----:B------:R-:W-:Y:S05]  /*4eb0*/  BSYNC B1 ;  /* 0x0000000000017941 */ /* 0x000fea0003800000 */
.L_x_76:
        /* <DEDUP_REMOVED lines=10> */
.L_x_79:
[----:B------:R-:W-:Y:S05]  /*4f60*/  BSYNC B1 ;  /* 0x0000000000017941 */ /* 0x000fea0003800000 */
.L_x_78:
        /* <DEDUP_REMOVED lines=10> */
.L_x_81:
[----:B------:R-:W-:Y:S05]  /*5010*/  BSYNC B1 ;  /* 0x0000000000017941 */ /* 0x000fea0003800000 */
.L_x_80:
        /* <DEDUP_REMOVED lines=9> */
.L_x_83:
[----:B------:R-:W-:Y:S05]  /*50b0*/  BSYNC B1 ;  /* 0x0000000000017941 */ /* 0x000fea0003800000 */
.L_x_82:
        /* <DEDUP_REMOVED lines=9> */
.L_x_85:
[----:B------:R-:W-:Y:S05]  /*5150*/  BSYNC B1 ;  /* 0x0000000000017941 */ /* 0x000fea0003800000 */
.L_x_84:
        /* <DEDUP_REMOVED lines=10> */
.L_x_87:
[----:B------:R-:W-:Y:S05]  /*5200*/  BSYNC B1 ;  /* 0x0000000000017941 */ /* 0x000fea0003800000 */
.L_x_86:
        /* <DEDUP_REMOVED lines=10> */
.L_x_89:
[----:B------:R-:W-:Y:S05]  /*52b0*/  BSYNC B1 ;  /* 0x0000000000017941 */ /* 0x000fea0003800000 */
.L_x_88:
        /* <DEDUP_REMOVED lines=9> */
.L_x_91:
[----:B------:R-:W-:Y:S05]  /*5350*/  BSYNC B1 ;  /* 0x0000000000017941 */ /* 0x000fea0003800000 */
.L_x_90:
        /* <DEDUP_REMOVED lines=9> */
.L_x_93:
[----:B------:R-:W-:Y:S05]  /*53f0*/  BSYNC B1 ;  /* 0x0000000000017941 */ /* 0x000fea0003800000 */
.L_x_92:
        /* <DEDUP_REMOVED lines=10> */
.L_x_95:
[----:B------:R-:W-:Y:S05]  /*54a0*/  BSYNC B1 ;  /* 0x0000000000017941 */ /* 0x000fea0003800000 */
.L_x_94:
        /* <DEDUP_REMOVED lines=10> */
.L_x_97:
[----:B------:R-:W-:Y:S05]  /*5550*/  BSYNC B1 ;  /* 0x0000000000017941 */ /* 0x000fea0003800000 */
.L_x_96:
        /* <DEDUP_REMOVED lines=9> */
.L_x_99:
[----:B------:R-:W-:Y:S05]  /*55f0*/  BSYNC B1 ;  /* 0x0000000000017941 */ /* 0x000fea0003800000 */
.L_x_98:
        /* <DEDUP_REMOVED lines=9> */
.L_x_101:
[----:B------:R-:W-:Y:S05]  /*5690*/  BSYNC B1 ;  /* 0x0000000000017941 */ /* 0x000fea0003800000 */
.L_x_100:
        /* <DEDUP_REMOVED lines=10> */
.L_x_103:
[----:B------:R-:W-:Y:S05]  /*5740*/  BSYNC B1 ;  /* 0x0000000000017941 */ /* 0x000fea0003800000 */
.L_x_102:
[----:B0----5:R-:W-:Y:S01]  /*5750*/  HADD2.F32 R2, -RZ, R19.H0_H0 ;  /* 0x20000013ff027230 */ /* 0x021fe20000004100 */
[----:B------:R-:W-:Y:S01]  /*5760*/  ISETP.GT.AND P0, PT, R3, 0x49, PT ;  /* 0x000000490300780c */ /* 0x000fe20003f04270 */
[----:B------:R-:W-:Y:S01]  /*5770*/  @P2 IMAD.MOV.U32 R3, RZ, RZ, R7 ;  /* 0x000000ffff032224 */ /* 0x000fe200078e0007 */
[----:B------:R-:W-:Y:S02]  /*5780*/  BSSY B1, `(.L_x_104) ;  /* 0x0000009000017945 */ /* 0x000fe40003800000 */
[----:B------:R-:W-:Y:S01]  /*5790*/  FMUL R13, R2, R65 ;  /* 0x00000041020d7220 */ /* 0x000fe20000400000 */
[----:B------:R-:W-:Y:S01]  /*57a0*/  @P2 IMAD.MOV.U32 R2, RZ, RZ, R6 ;  /* 0x000000ffff022224 */ /* 0x000fe200078e0006 */
[----:B------:R-:W-:Y:S02]  /*57b0*/  ISETP.GT.AND P3, PT, R0, RZ, P0 ;  /* 0x000000ff0000720c */ /* 0x000fe40000764270 */
[----:B------:R-:W-:-:S05]  /*57c0*/  FFMA R13, R28, R64, R13 ;  /* 0x000000401c0d7223 */ /* 0x000fca000000000d */
[----:B------:R-:W-:-:S05]  /*57d0*/  F2FP.F16.F32.PACK_AB R13, RZ, R13 ;  /* 0x0000000dff0d723e */ /* 0x000fca00000000ff */
[----:B------:R0:W-:Y:S01]  /*57e0*/  @P2 STG.E.U16 desc[UR46][R2.64+0x90], R13 ;  /* 0x0000900d02002986 */ /* 0x0001e2000c10152e */
[----:B------:R-:W-:Y:S05]  /*57f0*/  @!P3 BRA `(.L_x_105) ;  /* 0x000000000004b947 */ /* 0x000fea0003800000 */
[----:B------:R0:W5:Y:S02]  /*5800*/  LDG.E.LTC128B.U16 R19, desc[UR46][R4.64+0x92] ;  /* 0x0000922e04137981 */ /* 0x000164000c1e1520 */
.L_x_105:
[----:B------:R-:W-:Y:S05]  /*5810*/  BSYNC B1 ;  /* 0x0000000000017941 */ /* 0x000fea0003800000 */
.L_x_104:
        /* <DEDUP_REMOVED lines=9> */
.L_x_107:
[----:B------:R-:W-:Y:S05]  /*58b0*/  BSYNC B1 ;  /* 0x0000000000017941 */ /* 0x000fea0003800000 */
.L_x_106:
[----:B0----5:R-:W-:Y:S01]  /*58c0*/  HADD2.F32 R2, -RZ, R19.H0_H0 ;  /* 0x20000013ff027230 */ /* 0x021fe20000004100 */
[----:B------:R-:W-:Y:S01]  /*58d0*/  ISETP.GT.AND P0, PT, R0, 0x8, P0 ;  /* 0x000000080000780c */ /* 0x000fe20000704270 */
[----:B------:R-:W-:Y:S03]  /*58e0*/  BSSY B1, `(.L_x_108) ;  /* 0x000000a000017945 */ /* 0x000fe60003800000 */
[----:B------:R-:W-:Y:S01]  /*58f0*/  FMUL R3, R2, R65 ;  /* 0x0000004102037220 */ /* 0x000fe20000400000 */
[----:B------:R-:W-:-:S03]  /*5900*/  @P1 IMAD.MOV.U32 R2, RZ, RZ, R10 ;  /* 0x000000ffff021224 */ /* 0x000fc600078e000a */
[----:B------:R-:W-:-:S05]  /*5910*/  FFMA R3, R30, R64, R3 ;  /* 0x000000401e037223 */ /* 0x000fca0000000003 */
[----:B------:R-:W-:-:S04]  /*5920*/  F2FP.F16.F32.PACK_AB R3, RZ, R3 ;  /* 0x00000003ff03723e */ /* 0x000fc800000000ff */
[----:B----4-:R-:W-:Y:S01]  /*5930*/  PRMT R4, R3, 0x7610, R4 ;  /* 0x0000761003047816 */ /* 0x010fe20000000004 */
[----:B------:R-:W-:-:S05]  /*5940*/  @P1 IMAD.MOV.U32 R3, RZ, RZ, R11 ;  /* 0x000000ffff031224 */ /* 0x000fca00078e000b */
[----:B------:R0:W-:Y:S01]  /*5950*/  @P1 STG.E.U16 desc[UR46][R2.64+0x90], R4 ;  /* 0x0000900402001986 */ /* 0x0001e2000c10152e */
[----:B------:R-:W-:Y:S05]  /*5960*/  @!P0 BRA `(.L_x_109) ;  /* 0x0000000000048947 */ /* 0x000fea0003800000 */
[----:B------:R4:W5:Y:S02]  /*5970*/  LDG.E.LTC128B.U16 R19, desc[UR46][R8.64+0x92] ;  /* 0x0000922e08137981 */ /* 0x000964000c1e1520 */
.L_x_109:
[----:B------:R-:W-:Y:S05]  /*5980*/  BSYNC B1 ;  /* 0x0000000000017941 */ /* 0x000fea0003800000 */
.L_x_108:
[----:B------:R-:W-:Y:S05]  /*5990*/  @!P0 BRA `(.L_x_110) ;  /* 0x0000000c00a08947 */ /* 0x000fea0003800000 */
[----:B-----5:R-:W-:-:S05]  /*59a0*/  HADD2.F32 R0, -RZ, R19.H0_H0 ;  /* 0x20000013ff007230 */ /* 0x020fca0000004100 */
[----:B------:R-:W-:-:S04]  /*59b0*/  FMUL R0, R0, R65 ;  /* 0x0000004100007220 */ /* 0x000fc80000400000 */
[----:B------:R-:W-:-:S05]  /*59c0*/  FFMA R0, R31, R64, R0 ;  /* 0x000000401f007223 */ /* 0x000fca0000000000 */
[----:B------:R-:W-:-:S05]  /*59d0*/  F2FP.F16.F32.PACK_AB R0, RZ, R0 ;  /* 0x00000000ff00723e */ /* 0x000fca00000000ff */
[----:B------:R0:W-:Y:S01]  /*59e0*/  STG.E.U16 desc[UR46][R10.64+0x92], R0 ;  /* 0x000092000a007986 */ /* 0x0001e2000c10152e */
[----:B------:R-:W-:Y:S05]  /*59f0*/  BRA `(.L_x_110) ;  /* 0x0000000c00887947 */ /* 0x000fea0003800000 */
.L_x_33:
[----:B------:R-:W-:Y:S01]  /*5a00*/  ULDC.64 UR4, c[0x0][0x5c0] ;  /* 0x0001700000047ab9 */ /* 0x000fe20000000a00 */
[----:B------:R-:W-:Y:S01]  /*5a10*/  ISETP.GT.AND P3, PT, R3, 0x1, PT ;  /* 0x000000010300780c */ /* 0x000fe20003f64270 */
[-C--:B------:R-:W-:Y:S01]  /*5a20*/  FMUL R56, R56, R64.reuse ;  /* 0x0000004038387220 */ /* 0x080fe20000400000 */
[----:B------:R-:W-:Y:S01]  /*5a30*/  LEA R4, P0, R78, UR4, 0x1 ;  /* 0x000000044e047c11 */ /* 0x000fe2000f8008ff */
[-C--:B------:R-:W-:Y:S01]  /*5a40*/  FMUL R57, R57, R64.reuse ;  /* 0x0000004039397220 */ /* 0x080fe20000400000 */
[----:B------:R-:W-:Y:S01]  /*5a50*/  SHF.L.U64.HI R11, R10, 0x4, R11 ;  /* 0x000000040a0b7819 */ /* 0x000fe2000001020b */
[-C--:B------:R-:W-:Y:S01]  /*5a60*/  FMUL R58, R58, R64.reuse ;  /* 0x000000403a3a7220 */ /* 0x080fe20000400000 */
[----:B------:R-:W-:Y:S01]  /*5a70*/  LEA.HI.X R5, R78, UR5, R7, 0x1, P0 ;  /* 0x000000054e057c11 */ /* 0x000fe200080f0c07 */
[-C--:B------:R-:W-:Y:S01]  /*5a80*/  FMUL R59, R59, R64.reuse ;  /* 0x000000403b3b7220 */ /* 0x080fe20000400000 */
[----:B------:R-:W-:Y:S01]  /*5a90*/  ISETP.GT.AND P0, PT, R0, RZ, P3 ;  /* 0x000000ff0000720c */ /* 0x000fe20001f04270 */
[-C--:B------:R-:W-:Y:S01]  /*5aa0*/  FMUL R60, R60, R64.reuse ;  /* 0x000000403c3c7220 */ /* 0x080fe20000400000 */
[----:B------:R-:W-:Y:S01]  /*5ab0*/  ISETP.GT.AND P3, PT, R0, 0x8, P3 ;  /* 0x000000080000780c */ /* 0x000fe20001f64270 */
[----:B------:R-:W-:Y:S01]  /*5ac0*/  FMUL R61, R61, R64 ;  /* 0x000000403d3d7220 */ /* 0x000fe20000400000 */
[----:B------:R-:W-:Y:S01]  /*5ad0*/  F2FP.F16.F32.PACK_AB R56, RZ, R56 ;  /* 0x00000038ff38723e */ /* 0x000fe200000000ff */
[-C--:B------:R-:W-:Y:S01]  /*5ae0*/  FMUL R62, R62, R64.reuse ;  /* 0x000000403e3e7220 */ /* 0x080fe20000400000 */
[----:B------:R-:W-:Y:S01]  /*5af0*/  ISETP.GT.AND P1, PT, R0, 0x8, P1 ;  /* 0x000000080000780c */ /* 0x000fe20000f24270 */
[----:B------:R-:W-:Y:S01]  /*5b00*/  FMUL R63, R63, R64 ;  /* 0x000000403f3f7220 */ /* 0x000fe20000400000 */
[----:B------:R-:W-:Y:S01]  /*5b10*/  LEA R10, P4, R10, R4, 0x4 ;  /* 0x000000040a0a7211 */ /* 0x000fe200078820ff */
[----:B------:R-:W-:Y:S01]  /*5b20*/  @P2 STG.E.U16 desc[UR46][R4.64], R56 ;  /* 0x0000003804002986 */ /* 0x000fe2000c10152e */
[----:B------:R-:W-:Y:S01]  /*5b30*/  F2FP.F16.F32.PACK_AB R57, RZ, R57 ;  /* 0x00000039ff39723e */ /* 0x000fe200000000ff */
[----:B------:R-:W-:Y:S01]  /*5b40*/  FMUL R48, R48, R64 ;  /* 0x0000004030307220 */ /* 0x000fe20000400000 */
[----:B------:R-:W-:Y:S01]  /*5b50*/  ISETP.GT.AND P2, PT, R3, 0x8, PT ;  /* 0x000000080300780c */ /* 0x000fe20003f44270 */
[----:B------:R-:W-:Y:S01]  /*5b60*/  IMAD.X R11, R11, 0x1, R5, P4 ;  /* 0x000000010b0b7824 */ /* 0x000fe200020e0605 */
[----:B------:R-:W-:Y:S01]  /*5b70*/  F2FP.F16.F32.PACK_AB R58, RZ, R58 ;  /* 0x0000003aff3a723e */ /* 0x000fe200000000ff */
[----:B------:R-:W-:Y:S01]  /*5b80*/  @P0 STG.E.U16 desc[UR46][R4.64+0x2], R57 ;  /* 0x0000023904000986 */ /* 0x000fe2000c10152e */
[C---:B------:R-:W-:Y:S01]  /*5b90*/  ISETP.GT.AND P5, PT, R0.reuse, RZ, P2 ;  /* 0x000000ff0000720c */ /* 0x040fe200017a4270 */
[--C-:B------:R-:W-:Y:S01]  /*5ba0*/  @P3 IMAD.MOV.U32 R6, RZ, RZ, R10.reuse ;  /* 0x000000ffff063224 */ /* 0x100fe200078e000a */
[----:B------:R-:W-:Y:S01]  /*5bb0*/  F2FP.F16.F32.PACK_AB R59, RZ, R59 ;  /* 0x0000003bff3b723e */ /* 0x000fe200000000ff */
[--C-:B------:R-:W-:Y:S01]  /*5bc0*/  @P3 IMAD.MOV.U32 R7, RZ, RZ, R11.reuse ;  /* 0x000000ffff073224 */ /* 0x100fe200078e000b */
[----:B------:R-:W-:Y:S01]  /*5bd0*/  ISETP.GT.AND P0, PT, R3, 0x9, PT ;  /* 0x000000090300780c */ /* 0x000fe20003f04270 */
[----:B------:R-:W-:Y:S01]  /*5be0*/  @P1 STG.E.U16 desc[UR46][R10.64], R58 ;  /* 0x0000003a0a001986 */ /* 0x000fe2000c10152e */
[C---:B------:R-:W-:Y:S01]  /*5bf0*/  ISETP.GT.AND P2, PT, R0.reuse, 0x8, P2 ;  /* 0x000000080000780c */ /* 0x040fe20001744270 */
[-C--:B------:R-:W-:Y:S01]  /*5c00*/  FMUL R49, R49, R64.reuse ;  /* 0x0000004031317220 */ /* 0x080fe20000400000 */
[C---:B------:R-:W-:Y:S01]  /*5c10*/  ISETP.GT.AND P4, PT, R0.reuse, RZ, P0 ;  /* 0x000000ff0000720c */ /* 0x040fe20000784270 */
[----:B------:R0:W-:Y:S01]  /*5c20*/  @P3 STG.E.U16 desc[UR46][R6.64+0x2], R59 ;  /* 0x0000023b06003986 */ /* 0x0001e2000c10152e */
[----:B------:R-:W-:Y:S01]  /*5c30*/  ISETP.GT.AND P3, PT, R0, 0x8, P0 ;  /* 0x000000080000780c */ /* 0x000fe20000764270 */
[----:B------:R-:W-:Y:S01]  /*5c40*/  FMUL R50, R50, R64 ;  /* 0x0000004032327220 */ /* 0x000fe20000400000 */
[----:B------:R-:W-:Y:S01]  /*5c50*/  F2FP.F16.F32.PACK_AB R60, RZ, R60 ;  /* 0x0000003cff3c723e */ /* 0x000fe200000000ff */
[-C--:B------:R-:W-:Y:S01]  /*5c60*/  FMUL R51, R51, R64.reuse ;  /* 0x0000004033337220 */ /* 0x080fe20000400000 */
[----:B------:R-:W-:Y:S01]  /*5c70*/  F2FP.F16.F32.PACK_AB R61, RZ, R61 ;  /* 0x0000003dff3d723e */ /* 0x000fe200000000ff */
[----:B------:R-:W-:Y:S01]  /*5c80*/  FMUL R52, R52, R64 ;  /* 0x0000004034347220 */ /* 0x000fe20000400000 */
[----:B------:R-:W-:Y:S01]  /*5c90*/  F2FP.F16.F32.PACK_AB R62, RZ, R62 ;  /* 0x0000003eff3e723e */ /* 0x000fe200000000ff */
[----:B------:R-:W-:Y:S01]  /*5ca0*/  @P5 STG.E.U16 desc[UR46][R4.64+0x10], R60 ;  /* 0x0000103c04005986 */ /* 0x000fe2000c10152e */
[----:B------:R-:W-:Y:S01]  /*5cb0*/  ISETP.GT.AND P1, PT, R3, 0x10, PT ;  /* 0x000000100300780c */ /* 0x000fe20003f24270 */
[-C--:B------:R-:W-:Y:S01]  /*5cc0*/  FMUL R53, R53, R64.reuse ;  /* 0x0000004035357220 */ /* 0x080fe20000400000 */
[----:B------:R-:W-:Y:S01]  /*5cd0*/  ISETP.GT.AND P0, PT, R3, 0x11, PT ;  /* 0x000000110300780c */ /* 0x000fe20003f04270 */
[--C-:B0-----:R-:W-:Y:S01]  /*5ce0*/  @P2 IMAD.MOV.U32 R6, RZ, RZ, R10.reuse ;  /* 0x000000ffff062224 */ /* 0x101fe200078e000a */
[----:B------:R-:W-:Y:S01]  /*5cf0*/  @P4 STG.E.U16 desc[UR46][R4.64+0x12], R61 ;  /* 0x0000123d04004986 */ /* 0x000fe2000c10152e */
[--C-:B------:R-:W-:Y:S01]  /*5d00*/  @P2 IMAD.MOV.U32 R7, RZ, RZ, R11.reuse ;  /* 0x000000ffff072224 */ /* 0x100fe200078e000b */
[----:B------:R-:W-:Y:S01]  /*5d10*/  ISETP.GT.AND P5, PT, R0, RZ, P1 ;  /* 0x000000ff0000720c */ /* 0x000fe20000fa4270 */
[-C--:B------:R-:W-:Y:S01]  /*5d20*/  FMUL R54, R54, R64.reuse ;  /* 0x0000004036367220 */ /* 0x080fe20000400000 */
[----:B------:R-:W-:Y:S01]  /*5d30*/  F2FP.F16.F32.PACK_AB R63, RZ, R63 ;  /* 0x0000003fff3f723e */ /* 0x000fe200000000ff */
[-C--:B------:R-:W-:Y:S01]  /*5d40*/  FMUL R55, R55, R64.reuse ;  /* 0x0000004037377220 */ /* 0x080fe20000400000 */
[----:B------:R0:W-:Y:S01]  /*5d50*/  @P2 STG.E.U16 desc[UR46][R6.64+0x10], R62 ;  /* 0x0000103e06002986 */ /* 0x0001e2000c10152e */
[----:B------:R-:W-:Y:S01]  /*5d60*/  ISETP.GT.AND P1, PT, R0, 0x8, P1 ;  /* 0x000000080000780c */ /* 0x000fe20000f24270 */
[-C--:B------:R-:W-:Y:S01]  /*5d70*/  FMUL R40, R40, R64.reuse ;  /* 0x0000004028287220 */ /* 0x080fe20000400000 */
[----:B------:R-:W-:Y:S01]  /*5d80*/  ISETP.GT.AND P4, PT, R0, RZ, P0 ;  /* 0x000000ff0000720c */ /* 0x000fe20000784270 */
[----:B------:R-:W-:Y:S01]  /*5d90*/  FMUL R41, R41, R64 ;  /* 0x0000004029297220 */ /* 0x000fe20000400000 */
[----:B------:R-:W-:Y:S01]  /*5da0*/  F2FP.F16.F32.PACK_AB R48, RZ, R48 ;  /* 0x00000030ff30723e */ /* 0x000fe200000000ff */
[-C--:B------:R-:W-:Y:S01]  /*5db0*/  FMUL R42, R42, R64.reuse ;  /* 0x000000402a2a7220 */ /* 0x080fe20000400000 */
[----:B------:R-:W-:Y:S01]  /*5dc0*/  F2FP.F16.F32.PACK_AB R49, RZ, R49 ;  /* 0x00000031ff31723e */ /* 0x000fe200000000ff */
[----:B------:R-:W-:Y:S01]  /*5dd0*/  FMUL R43, R43, R64 ;  /* 0x000000402b2b7220 */ /* 0x000fe20000400000 */
[----:B------:R-:W-:Y:S01]  /*5de0*/  F2FP.F16.F32.PACK_AB R50, RZ, R50 ;  /* 0x00000032ff32723e */ /* 0x000fe200000000ff */
[----:B------:R-:W-:Y:S01]  /*5df0*/  FMUL R44, R44, R64 ;  /* 0x000000402c2c7220 */ /* 0x000fe20000400000 */
[----:B------:R-:W-:Y:S01]  /*5e00*/  ISETP.GT.AND P2, PT, R3, 0x18, PT ;  /* 0x000000180300780c */ /* 0x000fe20003f44270 */
[--C-:B0-----:R-:W-:Y:S01]  /*5e10*/  @P3 IMAD.MOV.U32 R6, RZ, RZ, R10.reuse ;  /* 0x000000ffff063224 */ /* 0x101fe200078e000a */
[----:B------:R-:W-:Y:S01]  /*5e20*/  F2FP.F16.F32.PACK_AB R51, RZ, R51 ;  /* 0x00000033ff33723e */ /* 0x000fe200000000ff */
[--C-:B------:R-:W-:Y:S01]  /*5e30*/  @P3 IMAD.MOV.U32 R7, RZ, RZ, R11.reuse ;  /* 0x000000ffff073224 */ /* 0x100fe200078e000b */
[----:B------:R-:W-:Y:S01]  /*5e40*/  F2FP.F16.F32.PACK_AB R52, RZ, R52 ;  /* 0x00000034ff34723e */ /* 0x000fe200000000ff */
[-C--:B------:R-:W-:Y:S01]  /*5e50*/  FMUL R45, R45, R64.reuse ;  /* 0x000000402d2d7220 */ /* 0x080fe20000400000 */
[----:B------:R-:W-:Y:S01]  /*5e60*/  F2FP.F16.F32.PACK_AB R53, RZ, R53 ;  /* 0x00000035ff35723e */ /* 0x000fe200000000ff */
[-C--:B------:R-:W-:Y:S01]  /*5e70*/  FMUL R46, R46, R64.reuse ;  /* 0x000000402e2e7220 */ /* 0x080fe20000400000 */
[----:B------:R0:W-:Y:S01]  /*5e80*/  @P3 STG.E.U16 desc[UR46][R6.64+0x12], R63 ;  /* 0x0000123f06003986 */ /* 0x0001e2000c10152e */
[C---:B------:R-:W-:Y:S01]  /*5e90*/  ISETP.GT.AND P3, PT, R0.reuse, 0x8, P0 ;  /* 0x000000080000780c */ /* 0x040fe20000764270 */
[-C--:B------:R-:W-:Y:S01]  /*5ea0*/  FMUL R47, R47, R64.reuse ;  /* 0x000000402f2f7220 */ /* 0x080fe20000400000 */
[----:B------:R-:W-:Y:S01]  /*5eb0*/  ISETP.GT.AND P0, PT, R3, 0x19, PT ;  /* 0x000000190300780c */ /* 0x000fe20003f04270 */
[----:B------:R-:W-:Y:S01]  /*5ec0*/  @P5 STG.E.U16 desc[UR46][R4.64+0x20], R48 ;  /* 0x0000203004005986 */ /* 0x000fe2000c10152e */
[----:B------:R-:W-:Y:S01]  /*5ed0*/  ISETP.GT.AND P5, PT, R0, RZ, P2 ;  /* 0x000000ff0000720c */ /* 0x000fe200017a4270 */
[----:B------:R-:W-:Y:S01]  /*5ee0*/  FMUL R32, R32, R64 ;  /* 0x0000004020207220 */ /* 0x000fe20000400000 */
[----:B------:R-:W-:Y:S01]  /*5ef0*/  F2FP.F16.F32.PACK_AB R54, RZ, R54 ;  /* 0x00000036ff36723e */ /* 0x000fe200000000ff */
[----:B------:R-:W-:Y:S01]  /*5f00*/  @P4 STG.E.U16 desc[UR46][R4.64+0x22], R49 ;  /* 0x0000223104004986 */ /* 0x000fe2000c10152e */
[----:B------:R-:W-:Y:S01]  /*5f10*/  ISETP.GT.AND P4, PT, R0, RZ, P0 ;  /* 0x000000ff0000720c */ /* 0x000fe20000784270 */
[----:B------:R-:W-:Y:S01]  /*5f20*/  FMUL R33, R33, R64 ;  /* 0x0000004021217220 */ /* 0x000fe20000400000 */
[----:B------:R-:W-:Y:S01]  /*5f30*/  F2FP.F16.F32.PACK_AB R55, RZ, R55 ;  /* 0x00000037ff37723e */ /* 0x000fe200000000ff */
[--C-:B0-----:R-:W-:Y:S01]  /*5f40*/  @P1 IMAD.MOV.U32 R6, RZ, RZ, R10.reuse ;  /* 0x000000ffff061224 */ /* 0x101fe200078e000a */
[----:B------:R-:W-:Y:S01]  /*5f50*/  F2FP.F16.F32.PACK_AB R40, RZ, R40 ;  /* 0x00000028ff28723e */ /* 0x000fe200000000ff */
[--C-:B------:R-:W-:Y:S01]  /*5f60*/  @P1 IMAD.MOV.U32 R7, RZ, RZ, R11.reuse ;  /* 0x000000ffff071224 */ /* 0x100fe200078e000b */
[----:B------:R-:W-:Y:S01]  /*5f70*/  F2FP.F16.F32.PACK_AB R41, RZ, R41 ;  /* 0x00000029ff29723e */ /* 0x000fe200000000ff */
[----:B------:R-:W-:Y:S01]  /*5f80*/  FMUL R34, R34, R64 ;  /* 0x0000004022227220 */ /* 0x000fe20000400000 */
[----:B------:R-:W-:Y:S01]  /*5f90*/  F2FP.F16.F32.PACK_AB R42, RZ, R42 ;  /* 0x0000002aff2a723e */ /* 0x000fe200000000ff */
[-C--:B------:R-:W-:Y:S01]  /*5fa0*/  FMUL R35, R35, R64.reuse ;  /* 0x0000004023237220 */ /* 0x080fe20000400000 */
[----:B------:R0:W-:Y:S01]  /*5fb0*/  @P1 STG.E.U16 desc[UR46][R6.64+0x20], R50 ;  /* 0x0000203206001986 */ /* 0x0001e2000c10152e */
[----:B------:R-:W-:Y:S01]  /*5fc0*/  ISETP.GT.AND P1, PT, R0, 0x8, P2 ;  /* 0x000000080000780c */ /* 0x000fe20001724270 */
[-C--:B------:R-:W-:Y:S01]  /*5fd0*/  FMUL R36, R36, R64.reuse ;  /* 0x0000004024247220 */ /* 0x080fe20000400000 */
[----:B------:R-:W-:Y:S01]  /*5fe0*/  ISETP.GT.AND P2, PT, R3, 0x20, PT ;  /* 0x000000200300780c */ /* 0x000fe20003f44270 */
[-C--:B------:R-:W-:Y:S01]  /*5ff0*/  FMUL R37, R37, R64.reuse ;  /* 0x0000004025257220 */ /* 0x080fe20000400000 */
[----:B------:R-:W-:Y:S01]  /*6000*/  F2FP.F16.F32.PACK_AB R43, RZ, R43 ;  /* 0x0000002bff2b723e */ /* 0x000fe200000000ff */
[----:B------:R-:W-:Y:S01]  /*6010*/  FMUL R38, R38, R64 ;  /* 0x0000004026267220 */ /* 0x000fe20000400000 */
[----:B------:R-:W-:Y:S01]  /*6020*/  F2FP.F16.F32.PACK_AB R44, RZ, R44 ;  /* 0x0000002cff2c723e */ /* 0x000fe200000000ff */
[-C--:B------:R-:W-:Y:S01]  /*6030*/  FMUL R39, R39, R64.reuse ;  /* 0x0000004027277220 */ /* 0x080fe20000400000 */
[----:B------:R-:W-:Y:S01]  /*6040*/  F2FP.F16.F32.PACK_AB R45, RZ, R45 ;  /* 0x0000002dff2d723e */ /* 0x000fe200000000ff */
[----:B------:R-:W-:Y:S01]  /*6050*/  FMUL R24, R24, R64 ;  /* 0x0000004018187220 */ /* 0x000fe20000400000 */
[----:B------:R-:W-:Y:S01]  /*6060*/  F2FP.F16.F32.PACK_AB R46, RZ, R46 ;  /* 0x0000002eff2e723e */ /* 0x000fe200000000ff */
        /* <DEDUP_REMOVED lines=19> */
[----:B0-----:R-:W-:Y:S01]  /*61a0*/  @P1 IMAD.MOV.U32 R6, RZ, RZ, R10 ;  /* 0x000000ffff061224 */ /* 0x001fe200078e000a */
[----:B------:R-:W-:Y:S01]  /*61b0*/  F2FP.F16.F32.PACK_AB R36, RZ, R36 ;  /* 0x00000024ff24723e */ /* 0x000fe200000000ff */
[----:B------:R-:W-:Y:S01]  /*61c0*/  @P1 IMAD.MOV.U32 R7, RZ, RZ, R11 ;  /* 0x000000ffff071224 */ /* 0x000fe200078e000b */
[----:B------:R-:W-:Y:S01]  /*61d0*/  F2FP.F16.F32.PACK_AB R37, RZ, R37 ;  /* 0x00000025ff25723e */ /* 0x000fe200000000ff */
[----:B------:R-:W-:Y:S01]  /*61e0*/  FMUL R30, R30, R64 ;  /* 0x000000401e1e7220 */ /* 0x000fe20000400000 */
[----:B------:R-:W-:Y:S01]  /*61f0*/  F2FP.F16.F32.PACK_AB R38, RZ, R38 ;  /* 0x00000026ff26723e */ /* 0x000fe200000000ff */
[----:B------:R-:W-:Y:S01]  /*6200*/  FMUL R31, R31, R64 ;  /* 0x000000401f1f7220 */ /* 0x000fe20000400000 */
[----:B------:R0:W-:Y:S01]  /*6210*/  @P1 STG.E.U16 desc[UR46][R6.64+0x30], R54 ;  /* 0x0000303606001986 */ /* 0x0001e2000c10152e */
[----:B------:R-:W-:-:S02]  /*6220*/  ISETP.GT.AND P1, PT, R0, 0x8, P2 ;  /* 0x000000080000780c */ /* 0x000fc40001724270 */
[----:B------:R-:W-:Y:S02]  /*6230*/  ISETP.GT.AND P2, PT, R3, 0x28, PT ;  /* 0x000000280300780c */ /* 0x000fe40003f44270 */
[----:B------:R-:W-:Y:S02]  /*6240*/  F2FP.F16.F32.PACK_AB R39, RZ, R39 ;  /* 0x00000027ff27723e */ /* 0x000fe400000000ff */
[----:B------:R-:W-:Y:S02]  /*6250*/  F2FP.F16.F32.PACK_AB R24, RZ, R24 ;  /* 0x00000018ff18723e */ /* 0x000fe400000000ff */
[----:B------:R-:W-:Y:S02]  /*6260*/  F2FP.F16.F32.PACK_AB R25, RZ, R25 ;  /* 0x00000019ff19723e */ /* 0x000fe400000000ff */
[----:B------:R-:W-:Y:S01]  /*6270*/  F2FP.F16.F32.PACK_AB R26, RZ, R26 ;  /* 0x0000001aff1a723e */ /* 0x000fe200000000ff */
[----:B0-----:R-:W-:Y:S01]  /*6280*/  @P3 IMAD.MOV.U32 R6, RZ, RZ, R10 ;  /* 0x000000ffff063224 */ /* 0x001fe200078e000a */
[----:B------:R-:W-:Y:S01]  /*6290*/  F2FP.F16.F32.PACK_AB R27, RZ, R27 ;  /* 0x0000001bff1b723e */ /* 0x000fe200000000ff */
[----:B------:R-:W-:Y:S01]  /*62a0*/  @P3 IMAD.MOV.U32 R7, RZ, RZ, R11 ;  /* 0x000000ffff073224 */ /* 0x000fe200078e000b */
[----:B------:R-:W-:-:S02]  /*62b0*/  F2FP.F16.F32.PACK_AB R28, RZ, R28 ;  /* 0x0000001cff1c723e */ /* 0x000fc400000000ff */
[----:B------:R-:W-:Y:S02]  /*62c0*/  F2FP.F16.F32.PACK_AB R29, RZ, R29 ;  /* 0x0000001dff1d723e */ /* 0x000fe400000000ff */
[----:B------:R0:W-:Y:S01]  /*62d0*/  @P3 STG.E.U16 desc[UR46][R6.64+0x32], R55 ;  /* 0x0000323706003986 */ /* 0x0001e2000c10152e */
[C---:B------:R-:W-:Y:S02]  /*62e0*/  ISETP.GT.AND P3, PT, R0.reuse, 0x8, P0 ;  /* 0x000000080000780c */ /* 0x040fe40000764270 */
[----:B------:R-:W-:Y:S01]  /*62f0*/  ISETP.GT.AND P0, PT, R3, 0x29, PT ;  /* 0x000000290300780c */ /* 0x000fe20003f04270 */
[----:B------:R-:W-:Y:S01]  /*6300*/  @P5 STG.E.U16 desc[UR46][R4.64+0x40], R40 ;  /* 0x0000402804005986 */ /* 0x000fe2000c10152e */
[C---:B------:R-:W-:Y:S02]  /*6310*/  ISETP.GT.AND P5, PT, R0.reuse, RZ, P2 ;  /* 0x000000ff0000720c */ /* 0x040fe400017a4270 */
[C---:B------:R-:W-:Y:S01]  /*6320*/  ISETP.GT.AND P2, PT, R0.reuse, 0x8, P2 ;  /* 0x000000080000780c */ /* 0x040fe20001744270 */
[----:B------:R-:W-:Y:S01]  /*6330*/  @P4 STG.E.U16 desc[UR46][R4.64+0x42], R41 ;  /* 0x0000422904004986 */ /* 0x000fe2000c10152e */
[----:B------:R-:W-:-:S02]  /*6340*/  ISETP.GT.AND P4, PT, R0, RZ, P0 ;  /* 0x000000ff0000720c */ /* 0x000fc40000784270 */
[----:B------:R-:W-:Y:S01]  /*6350*/  ISETP.GT.AND P0, PT, R0, 0x8, P0 ;  /* 0x000000080000780c */ /* 0x000fe20000704270 */
[----:B0-----:R-:W-:Y:S01]  /*6360*/  @P1 IMAD.MOV.U32 R6, RZ, RZ, R10 ;  /* 0x000000ffff061224 */ /* 0x001fe200078e000a */
[----:B------:R-:W-:Y:S01]  /*6370*/  F2FP.F16.F32.PACK_AB R30, RZ, R30 ;  /* 0x0000001eff1e723e */ /* 0x000fe200000000ff */
[----:B------:R-:W-:Y:S01]  /*6380*/  @P1 IMAD.MOV.U32 R7, RZ, RZ, R11 ;  /* 0x000000ffff071224 */ /* 0x000fe200078e000b */
[----:B------:R-:W-:-:S04]  /*6390*/  F2FP.F16.F32.PACK_AB R31, RZ, R31 ;  /* 0x0000001fff1f723e */ /* 0x000fc800000000ff */
[----:B------:R0:W-:Y:S01]  /*63a0*/  @P1 STG.E.U16 desc[UR46][R6.64+0x40], R42 ;  /* 0x0000402a06001986 */ /* 0x0001e2000c10152e */
[----:B------:R-:W-:Y:S01]  /*63b0*/  ISETP.GT.AND P1, PT, R3, 0x31, PT ;  /* 0x000000310300780c */ /* 0x000fe20003f24270 */
[----:B0-----:R-:W-:Y:S02]  /*63c0*/  @P3 IMAD.MOV.U32 R6, RZ, RZ, R10 ;  /* 0x000000ffff063224 */ /* 0x001fe400078e000a */
[----:B------:R-:W-:-:S05]  /*63d0*/  @P3 IMAD.MOV.U32 R7, RZ, RZ, R11 ;  /* 0x000000ffff073224 */ /* 0x000fca00078e000b */
[----:B------:R0:W-:Y:S01]  /*63e0*/  @P3 STG.E.U16 desc[UR46][R6.64+0x42], R43 ;  /* 0x0000422b06003986 */ /* 0x0001e2000c10152e */
[----:B------:R-:W-:-:S03]  /*63f0*/  ISETP.GT.AND P3, PT, R3, 0x30, PT ;  /* 0x000000300300780c */ /* 0x000fc60003f64270 */
[----:B------:R-:W-:Y:S01]  /*6400*/  @P5 STG.E.U16 desc[UR46][R4.64+0x50], R44 ;  /* 0x0000502c04005986 */ /* 0x000fe2000c10152e */
[----:B------:R-:W-:-:S03]  /*6410*/  ISETP.GT.AND P5, PT, R0, RZ, P3 ;  /* 0x000000ff0000720c */ /* 0x000fc60001fa4270 */
[----:B------:R-:W-:Y:S01]  /*6420*/  @P4 STG.E.U16 desc[UR46][R4.64+0x52], R45 ;  /* 0x0000522d04004986 */ /* 0x000fe2000c10152e */
[----:B------:R-:W-:Y:S01]  /*6430*/  ISETP.GT.AND P4, PT, R0, RZ, P1 ;  /* 0x000000ff0000720c */ /* 0x000fe20000f84270 */
[----:B0-----:R-:W-:Y:S02]  /*6440*/  @P2 IMAD.MOV.U32 R6, RZ, RZ, R10 ;  /* 0x000000ffff062224 */ /* 0x001fe400078e000a */
[----:B------:R-:W-:-:S05]  /*6450*/  @P2 IMAD.MOV.U32 R7, RZ, RZ, R11 ;  /* 0x000000ffff072224 */ /* 0x000fca00078e000b */
[----:B------:R0:W-:Y:S02]  /*6460*/  @P2 STG.E.U16 desc[UR46][R6.64+0x50], R46 ;  /* 0x0000502e06002986 */ /* 0x0001e4000c10152e */
[----:B0-----:R-:W-:Y:S02]  /*6470*/  @P0 IMAD.MOV.U32 R6, RZ, RZ, R10 ;  /* 0x000000ffff060224 */ /* 0x001fe400078e000a */
[----:B------:R-:W-:-:S05]  /*6480*/  @P0 IMAD.MOV.U32 R7, RZ, RZ, R11 ;  /* 0x000000ffff070224 */ /* 0x000fca00078e000b */
[----:B------:R0:W-:Y:S01]  /*6490*/  @P0 STG.E.U16 desc[UR46][R6.64+0x52], R47 ;  /* 0x0000522f06000986 */ /* 0x0001e2000c10152e */
[----:B------:R-:W-:-:S03]  /*64a0*/  ISETP.GT.AND P0, PT, R0, 0x8, P3 ;  /* 0x000000080000780c */ /* 0x000fc60001f04270 */
[----:B------:R-:W-:Y:S01]  /*64b0*/  @P5 STG.E.U16 desc[UR46][R4.64+0x60], R32 ;  /* 0x0000602004005986 */ /* 0x000fe2000c10152e */
[C---:B------:R-:W-:Y:S02]  /*64c0*/  ISETP.GT.AND P5, PT, R0.reuse, 0x8, P1 ;  /* 0x000000080000780c */ /* 0x040fe40000fa4270 */
[C---:B------:R-:W-:Y:S01]  /*64d0*/  ISETP.GT.AND P1, PT, R3.reuse, 0x39, PT ;  /* 0x000000390300780c */ /* 0x040fe20003f24270 */
[----:B------:R-:W-:Y:S01]  /*64e0*/  @P4 STG.E.U16 desc[UR46][R4.64+0x62], R33 ;  /* 0x0000622104004986 */ /* 0x000fe2000c10152e */
[----:B------:R-:W-:Y:S02]  /*64f0*/  ISETP.GT.AND P4, PT, R3, 0x38, PT ;  /* 0x000000380300780c */ /* 0x000fe40003f84270 */
[C---:B------:R-:W-:Y:S02]  /*6500*/  ISETP.GT.AND P3, PT, R0.reuse, RZ, P1 ;  /* 0x000000ff0000720c */ /* 0x040fe40000f64270 */
[C---:B------:R-:W-:Y:S01]  /*6510*/  ISETP.GT.AND P2, PT, R0.reuse, RZ, P4 ;  /* 0x000000ff0000720c */ /* 0x040fe20002744270 */
[----:B0-----:R-:W-:Y:S01]  /*6520*/  @P0 IMAD.MOV.U32 R6, RZ, RZ, R10 ;  /* 0x000000ffff060224 */ /* 0x001fe200078e000a */
[----:B------:R-:W-:Y:S01]  /*6530*/  ISETP.GT.AND P4, PT, R0, 0x8, P4 ;  /* 0x000000080000780c */ /* 0x000fe20002784270 */
[----:B------:R-:W-:-:S05]  /*6540*/  @P0 IMAD.MOV.U32 R7, RZ, RZ, R11 ;  /* 0x000000ffff070224 */ /* 0x000fca00078e000b */
[----:B------:R0:W-:Y:S01]  /*6550*/  @P0 STG.E.U16 desc[UR46][R6.64+0x60], R34 ;  /* 0x0000602206000986 */ /* 0x0001e2000c10152e */
[----:B------:R-:W-:-:S06]  /*6560*/  ISETP.GT.AND P0, PT, R3, 0x49, PT ;  /* 0x000000490300780c */ /* 0x000fcc0003f04270 */
[--C-:B------:R-:W-:Y:S02]  /*6570*/  @P4 IMAD.MOV.U32 R2, RZ, RZ, R10.reuse ;  /* 0x000000ffff024224 */ /* 0x100fe400078e000a */
[----:B0-----:R-:W-:Y:S02]  /*6580*/  @P5 IMAD.MOV.U32 R6, RZ, RZ, R10 ;  /* 0x000000ffff065224 */ /* 0x001fe400078e000a */
[----:B------:R-:W-:-:S05]  /*6590*/  @P5 IMAD.MOV.U32 R7, RZ, RZ, R11 ;  /* 0x000000ffff075224 */ /* 0x000fca00078e000b */
[----:B------:R-:W-:Y:S01]  /*65a0*/  @P5 STG.E.U16 desc[UR46][R6.64+0x62], R35 ;  /* 0x0000622306005986 */ /* 0x000fe2000c10152e */
[----:B------:R-:W-:Y:S02]  /*65b0*/  ISETP.GT.AND P5, PT, R0, 0x8, P1 ;  /* 0x000000080000780c */ /* 0x000fe40000fa4270 */
[C---:B------:R-:W-:Y:S01]  /*65c0*/  ISETP.GT.AND P1, PT, R3.reuse, 0x48, PT ;  /* 0x000000480300780c */ /* 0x040fe20003f24270 */
[----:B------:R-:W-:Y:S01]  /*65d0*/  @P2 STG.E.U16 desc[UR46][R4.64+0x70], R36 ;  /* 0x0000702404002986 */ /* 0x000fe2000c10152e */
[----:B------:R-:W-:-:S03]  /*65e0*/  ISETP.GT.AND P2, PT, R3, 0x41, PT ;  /* 0x000000410300780c */ /* 0x000fc60003f44270 */
[----:B------:R-:W-:Y:S01]  /*65f0*/  @P3 STG.E.U16 desc[UR46][R4.64+0x72], R37 ;  /* 0x0000722504003986 */ /* 0x000fe2000c10152e */
[----:B------:R-:W-:Y:S01]  /*6600*/  ISETP.GT.AND P3, PT, R3, 0x40, PT ;  /* 0x000000400300780c */ /* 0x000fe20003f64270 */
[----:B------:R-:W-:-:S05]  /*6610*/  @P4 IMAD.MOV.U32 R3, RZ, RZ, R11 ;  /* 0x000000ffff034224 */ /* 0x000fca00078e000b */
[----:B------:R0:W-:Y:S01]  /*6620*/  @P4 STG.E.U16 desc[UR46][R2.64+0x70], R38 ;  /* 0x0000702602004986 */ /* 0x0001e2000c10152e */
[C---:B------:R-:W-:Y:S02]  /*6630*/  ISETP.GT.AND P4, PT, R0.reuse, RZ, P2 ;  /* 0x000000ff0000720c */ /* 0x040fe40001784270 */
[----:B------:R-:W-:Y:S01]  /*6640*/  ISETP.GT.AND P2, PT, R0, 0x8, P2 ;  /* 0x000000080000780c */ /* 0x000fe20001744270 */
[----:B0-----:R-:W-:Y:S02]  /*6650*/  @P5 IMAD.MOV.U32 R2, RZ, RZ, R10 ;  /* 0x000000ffff025224 */ /* 0x001fe400078e000a */
[----:B------:R-:W-:-:S05]  /*6660*/  @P5 IMAD.MOV.U32 R3, RZ, RZ, R11 ;  /* 0x000000ffff035224 */ /* 0x000fca00078e000b */
[----:B------:R0:W-:Y:S01]  /*6670*/  @P5 STG.E.U16 desc[UR46][R2.64+0x72], R39 ;  /* 0x0000722702005986 */ /* 0x0001e2000c10152e */
[C---:B------:R-:W-:Y:S02]  /*6680*/  ISETP.GT.AND P5, PT, R0.reuse, RZ, P3 ;  /* 0x000000ff0000720c */ /* 0x040fe40001fa4270 */
[----:B------:R-:W-:-:S11]  /*6690*/  ISETP.GT.AND P3, PT, R0, 0x8, P3 ;  /* 0x000000080000780c */ /* 0x000fd60001f64270 */
[----:B0-----:R-:W-:Y:S02]  /*66a0*/  @P5 IMAD.MOV.U32 R2, RZ, RZ, R4 ;  /* 0x000000ffff025224 */ /* 0x001fe400078e0004 */
        /* <DEDUP_REMOVED lines=8> */
[----:B------:R-:W-:Y:S01]  /*6730*/  ISETP.GT.AND P1, PT, R0, 0x8, P1 ;  /* 0x000000080000780c */ /* 0x000fe20000f24270 */
[----:B0-----:R-:W-:Y:S02]  /*6740*/  @P3 IMAD.MOV.U32 R2, RZ, RZ, R10 ;  /* 0x000000ffff023224 */ /* 0x001fe400078e000a */
[----:B------:R-:W-:-:S05]  /*6750*/  @P3 IMAD.MOV.U32 R3, RZ, RZ, R11 ;  /* 0x000000ffff033224 */ /* 0x000fca00078e000b */
[----:B------:R0:W-:Y:S02]  /*6760*/  @P3 STG.E.U16 desc[UR46][R2.64+0x80], R26 ;  /* 0x0000801a02003986 */ /* 0x0001e4000c10152e */
[----:B0-----:R-:W-:Y:S02]  /*6770*/  @P2 IMAD.MOV.U32 R2, RZ, RZ, R10 ;  /* 0x000000ffff022224 */ /* 0x001fe400078e000a */
[----:B------:R-:W-:-:S05]  /*6780*/  @P2 IMAD.MOV.U32 R3, RZ, RZ, R11 ;  /* 0x000000ffff032224 */ /* 0x000fca00078e000b */
[----:B------:R0:W-:Y:S02]  /*6790*/  @P2 STG.E.U16 desc[UR46][R2.64+0x82], R27 ;  /* 0x0000821b02002986 */ /* 0x0001e4000c10152e */
[----:B0-----:R-:W-:Y:S02]  /*67a0*/  @P4 IMAD.MOV.U32 R2, RZ, RZ, R4 ;  /* 0x000000ffff024224 */ /* 0x001fe400078e0004 */
[----:B------:R-:W-:-:S05]  /*67b0*/  @P4 IMAD.MOV.U32 R3, RZ, RZ, R5 ;  /* 0x000000ffff034224 */ /* 0x000fca00078e0005 */
[----:B------:R0:W-:Y:S04]  /*67c0*/  @P4 STG.E.U16 desc[UR46][R2.64+0x90], R28 ;  /* 0x0000901c02004986 */ /* 0x0001e8000c10152e */
[----:B------:R1:W-:Y:S01]  /*67d0*/  @P5 STG.E.U16 desc[UR46][R4.64+0x92], R29 ;  /* 0x0000921d04005986 */ /* 0x0003e2000c10152e */
[----:B0-----:R-:W-:Y:S02]  /*67e0*/  @P1 IMAD.MOV.U32 R2, RZ, RZ, R10 ;  /* 0x000000ffff021224 */ /* 0x001fe400078e000a */
[----:B------:R-:W-:-:S05]  /*67f0*/  @P1 IMAD.MOV.U32 R3, RZ, RZ, R11 ;  /* 0x000000ffff031224 */ /* 0x000fca00078e000b */
[----:B------:R1:W-:Y:S04]  /*6800*/  @P1 STG.E.U16 desc[UR46][R2.64+0x90], R30 ;  /* 0x0000901e02001986 */ /* 0x0003e8000c10152e */
[----:B------:R1:W-:Y:S02]  /*6810*/  @P0 STG.E.U16 desc[UR46][R10.64+0x92], R31 ;  /* 0x0000921f0a000986 */ /* 0x0003e4000c10152e */
.L_x_110:
[----:B------:R-:W-:Y:S05]  /*6820*/  BSYNC B0 ;  /* 0x0000000000007941 */ /* 0x000fea0003800000 */
.L_x_32:
[----:B01----:R-:W2:Y:S01]  /*6830*/  LDL.64 R2, [R1] ;  /* 0x0000000001027983 */ /* 0x003ea20000100a00 */
[----:B------:R-:W-:Y:S01]  /*6840*/  ULDC.64 UR4, c[0x0][0x650] ;  /* 0x0001940000047ab9 */ /* 0x000fe20000000a00 */
[----:B------:R0:W-:Y:S01]  /*6850*/  SYNCS.ARRIVE.TRANS64.A1T0 RZ, [R72+UR42], RZ ;  /* 0x000000ff48ff79a7 */ /* 0x0001e2000810002a */
[----:B------:R-:W-:Y:S01]  /*6860*/  PRMT R0, RZ, 0x7610, R0 ;  /* 0x00007610ff007816 */ /* 0x000fe20000000000 */
[----:B-----5:R-:W-:Y:S02]  /*6870*/  IMAD.MOV.U32 R19, RZ, RZ, -0x1 ;  /* 0xffffffffff137424 */ /* 0x020fe400078e00ff */
[----:B------:R-:W-:Y:S01]  /*6880*/  IMAD.MOV.U32 R22, RZ, RZ, -0x1 ;  /* 0xffffffffff167424 */ /* 0x000fe200078e00ff */
[----:B--2---:R-:W-:-:S04]  /*6890*/  LEA R18, P0, R2, R18, 0x1 ;  /* 0x0000001202127211 */ /* 0x004fc800078008ff */
[----:B------:R-:W-:Y:S01]  /*68a0*/  LEA.HI.X R17, R2, R17, R23, 0x1, P0 ;  /* 0x0000001102117211 */ /* 0x000fe200000f0c17 */
[----:B------:R-:W-:Y:S01]  /*68b0*/  IMAD.MOV.U32 R2, RZ, RZ, -0x1 ;  /* 0xffffffffff027424 */ /* 0x000fe200078e00ff */
[----:B------:R-:W-:-:S04]  /*68c0*/  ISETP.GE.U32.AND P0, PT, R18, UR4, PT ;  /* 0x0000000412007c0c */ /* 0x000fc8000bf06070 */
[----:B------:R-:W-:-:S13]  /*68d0*/  ISETP.GE.U32.AND.EX P0, PT, R17, UR5, PT, P0 ;  /* 0x0000000511007c0c */ /* 0x000fda000bf06100 */
[----:B0-----:R-:W-:Y:S05]  /*68e0*/  @P0 BRA `(.L_x_111) ;  /* 0x0000000400700947 */ /* 0x001fea0003800000 */
[----:B------:R-:W0:Y:S01]  /*68f0*/  S2R R10, SR_CTAID.X ;  /* 0x00000000000a7919 */ /* 0x000e220000002500 */
[----:B---34-:R-:W1:Y:S01]  /*6900*/  LDC.64 R8, c[0x0][0x628] ;  /* 0x00018a00ff087b82 */ /* 0x018e620000000a00 */
[----:B------:R-:W-:Y:S01]  /*6910*/  ULDC UR4, c[0x0][0x150] ;  /* 0x0000540000047ab9 */ /* 0x000fe20000000800 */
[----:B------:R-:W-:Y:S01]  /*6920*/  IMAD.MOV.U32 R6, RZ, RZ, R18 ;  /* 0x000000ffff067224 */ /* 0x000fe200078e0012 */
[----:B------:R-:W2:Y:S01]  /*6930*/  S2R R20, SR_CTAID.Y ;  /* 0x0000000000147919 */ /* 0x000ea20000002600 */
[----:B------:R-:W-:-:S04]  /*6940*/  IMAD.MOV.U32 R7, RZ, RZ, R17 ;  /* 0x000000ffff077224 */ /* 0x000fc800078e0011 */
[----:B------:R-:W3:Y:S08]  /*6950*/  LDC R15, c[0x0][0x144] ;  /* 0x00005100ff0f7b82 */ /* 0x000ef00000000800 */
[----:B------:R-:W4:Y:S08]  /*6960*/  LDC R0, c[0x0][0x630] ;  /* 0x00018c00ff007b82 */ /* 0x000f300000000800 */
[----:B------:R-:W2:Y:S01]  /*6970*/  LDC.64 R12, c[0x0][0x620] ;  /* 0x00018800ff0c7b82 */ /* 0x000ea20000000a00 */
[----:B-1----:R-:W-:-:S04]  /*6980*/  ISETP.NE.U32.AND P0, PT, R8, RZ, PT ;  /* 0x000000ff0800720c */ /* 0x002fc80003f05070 */
[----:B------:R-:W-:Y:S02]  /*6990*/  ISETP.NE.AND.EX P0, PT, R9, RZ, PT, P0 ;  /* 0x000000ff0900720c */ /* 0x000fe40003f05300 */
[----:B0-----:R-:W-:-:S05]  /*69a0*/  I2FP.F32.U32 R2, R10 ;  /* 0x0000000a00027245 */ /* 0x001fca0000201000 */
[----:B------:R-:W-:-:S04]  /*69b0*/  FMUL R2, R2, UR4 ;  /* 0x0000000402027c20 */ /* 0x000fc80008400000 */
[----:B------:R0:W1:Y:S02]  /*69c0*/  F2I.U32.TRUNC.NTZ R14, R2 ;  /* 0x00000002000e7305 */ /* 0x000064000020f000 */
[----:B---34-:R-:W-:Y:S05]  /*69d0*/  @!P0 BRA `(.L_x_112) ;  /* 0x0000000000288947 */ /* 0x018fea0003800000 */
[----:B------:R-:W3:Y:S02]  /*69e0*/  LDC R3, c[0x0][0x634] ;  /* 0x00018d00ff037b82 */ /* 0x000ee40000000800 */
[----:B---3--:R-:W-:-:S05]  /*69f0*/  IADD3 R7, P0, R18, R3, RZ ;  /* 0x0000000312077210 */ /* 0x008fca0007f1e0ff */
[----:B------:R-:W-:-:S04]  /*6a00*/  IMAD.X R11, RZ, RZ, R17, P0 ;  /* 0x000000ffff0b7224 */ /* 0x000fc800000e0611 */
[----:B0-----:R-:W-:-:S04]  /*6a10*/  IMAD.WIDE.U32 R2, R11, R8, RZ ;  /* 0x000000080b027225 */ /* 0x001fc800078e00ff */
[----:B------:R-:W-:-:S04]  /*6a20*/  IMAD.WIDE.U32 R4, P0, R7, R9, R2 ;  /* 0x0000000907047225 */ /* 0x000fc80007800002 */
[----:B------:R-:W-:-:S04]  /*6a30*/  IMAD.WIDE.U32 R2, R7, R8, RZ ;  /* 0x0000000807027225 */ /* 0x000fc800078e00ff */
[----:B------:R-:W-:Y:S01]  /*6a40*/  IMAD.X R7, RZ, RZ, RZ, P0 ;  /* 0x000000ffff077224 */ /* 0x000fe200000e06ff */
[----:B------:R-:W-:Y:S01]  /*6a50*/  IADD3 RZ, P0, R3, R4, RZ ;  /* 0x0000000403ff7210 */ /* 0x000fe20007f1e0ff */
[----:B------:R-:W-:-:S04]  /*6a60*/  IMAD.MOV.U32 R6, RZ, RZ, R5 ;  /* 0x000000ffff067224 */ /* 0x000fc800078e0005 */
[----:B------:R-:W-:-:S08]  /*6a70*/  IMAD.WIDE.U32.X R6, R11, R9, R6, P0 ;  /* 0x000000090b067225 */ /* 0x000fd000000e0406 */
.L_x_112:
[----:B------:R-:W3:Y:S01]  /*6a80*/  LDC.64 R26, c[0x0][0x640] ;  /* 0x00019000ff1a7b82 */ /* 0x000ee20000000a00 */
[-C--:B------:R-:W-:Y:S01]  /*6a90*/  SHF.R.U64 R11, R6, R0.reuse, R7 ;  /* 0x00000000060b7219 */ /* 0x080fe20000001207 */
[----:B------:R-:W-:Y:S01]  /*6aa0*/  IMAD.MOV.U32 R19, RZ, RZ, R17 ;  /* 0x000000ffff137224 */ /* 0x000fe200078e0011 */
[----:B------:R-:W-:Y:S01]  /*6ab0*/  SHF.R.U32.HI R0, RZ, R0, R7 ;  /* 0x00000000ff007219 */ /* 0x000fe20000011607 */
[----:B-1----:R-:W-:Y:S01]  /*6ac0*/  IMAD.MOV R14, RZ, RZ, -R14 ;  /* 0x000000ffff0e7224 */ /* 0x002fe200078e0a0e */
[----:B------:R-:W-:Y:S01]  /*6ad0*/  IADD3 R5, P0, RZ, -R11, RZ ;  /* 0x8000000bff057210 */ /* 0x000fe20007f1e0ff */
[----:B------:R-:W-:Y:S01]  /*6ae0*/  ULDC UR4, c[0x0][0x154] ;  /* 0x0000550000047ab9 */ /* 0x000fe20000000800 */
[----:B------:R-:W-:Y:S01]  /*6af0*/  IMAD.MOV.U32 R7, RZ, RZ, 0x1 ;  /* 0x00000001ff077424 */ /* 0x000fe200078e00ff */
[----:B------:R-:W1:Y:S01]  /*6b00*/  LDC R4, c[0x0][0x618] ;  /* 0x00018600ff047b82 */ /* 0x000e620000000800 */
[----:B------:R-:W-:Y:S02]  /*6b10*/  IMAD R22, R15, R14, R10 ;  /* 0x0000000e0f167224 */ /* 0x000fe400078e020a */
[----:B------:R-:W-:-:S04]  /*6b20*/  IMAD.X R3, RZ, RZ, ~R0, P0 ;  /* 0x000000ffff037224 */ /* 0x000fc800000e0e00 */
[-C--:B--2---:R-:W-:Y:S01]  /*6b30*/  IMAD R0, R3, R12.reuse, RZ ;  /* 0x0000000c03007224 */ /* 0x084fe200078e02ff */
[----:B------:R-:W2:Y:S01]  /*6b40*/  LDC R6, c[0x0][0x608] ;  /* 0x00018200ff067b82 */ /* 0x000ea20000000800 */
[----:B0-----:R-:W-:-:S04]  /*6b50*/  IMAD.WIDE.U32 R2, R5, R12, R18 ;  /* 0x0000000c05027225 */ /* 0x001fc800078e0012 */
[----:B------:R-:W-:Y:S01]  /*6b60*/  IMAD R5, R5, R13, R0 ;  /* 0x0000000d05057224 */ /* 0x000fe200078e0200 */
[----:B------:R-:W-:Y:S02]  /*6b70*/  I2FP.F32.U32 R0, R20 ;  /* 0x0000001400007245 */ /* 0x000fe40000201000 */
[----:B------:R-:W0:Y:S01]  /*6b80*/  LDC R24, c[0x0][0x658] ;  /* 0x00019600ff187b82 */ /* 0x000e220000000800 */
[----:B------:R-:W-:Y:S01]  /*6b90*/  IMAD.IADD R3, R3, 0x1, R5 ;  /* 0x0000000103037824 */ /* 0x000fe200078e0205 */
[----:B---3--:R-:W-:Y:S01]  /*6ba0*/  ISETP.NE.U32.AND P0, PT, R26, RZ, PT ;  /* 0x000000ff1a00720c */ /* 0x008fe20003f05070 */
[----:B------:R-:W-:Y:S01]  /*6bb0*/  FMUL R0, R0, UR4 ;  /* 0x0000000400007c20 */ /* 0x000fe20008400000 */
[----:B------:R-:W-:Y:S02]  /*6bc0*/  IMAD.MOV.U32 R5, RZ, RZ, -0x1 ;  /* 0xffffffffff057424 */ /* 0x000fe400078e00ff */
[----:B------:R-:W-:Y:S01]  /*6bd0*/  ISETP.NE.AND.EX P0, PT, R27, RZ, PT, P0 ;  /* 0x000000ff1b00720c */ /* 0x000fe20003f05300 */
[----:B------:R3:W4:Y:S01]  /*6be0*/  F2I.U32.TRUNC.NTZ R12, R0 ;  /* 0x00000000000c7305 */ /* 0x000722000020f000 */
[----:B------:R-:W3:Y:S01]  /*6bf0*/  LDC R15, c[0x0][0x148] ;  /* 0x00005200ff0f7b82 */ /* 0x000ee20000000800 */
[----:B-1----:R-:W-:-:S02]  /*6c00*/  SHF.R.U64 R10, R2, R4, R3 ;  /* 0x00000004020a7219 */ /* 0x002fc40000001203 */
[----:B------:R-:W-:-:S05]  /*6c10*/  SHF.R.U32.HI R3, RZ, R4, R3 ;  /* 0x00000004ff037219 */ /* 0x000fca0000011603 */
[----:B------:R-:W1:Y:S01]  /*6c20*/  LDC R14, c[0x0][0x600] ;  /* 0x00018000ff0e7b82 */ /* 0x000e620000000800 */
[-CC-:B--2---:R-:W-:Y:S02]  /*6c30*/  SHF.R.U64 R8, R10, R6.reuse, R3.reuse ;  /* 0x000000060a087219 */ /* 0x184fe40000001203 */
[----:B------:R-:W-:-:S05]  /*6c40*/  SHF.R.U32.HI R3, RZ, R6, R3 ;  /* 0x00000006ff037219 */ /* 0x000fca0000011603 */
[----:B------:R-:W2:Y:S01]  /*6c50*/  LDC R21, c[0x0][0x648] ;  /* 0x00019200ff157b82 */ /* 0x000ea20000000800 */
[-CC-:B0-----:R-:W-:Y:S02]  /*6c60*/  SHF.R.U64 R13, R8, R24.reuse, R3.reuse ;  /* 0x00000018080d7219 */ /* 0x181fe40000001203 */
[-C--:B------:R-:W-:Y:S02]  /*6c70*/  SHF.L.U32 R5, R5, R24.reuse, RZ ;  /* 0x0000001805057219 */ /* 0x080fe400000006ff */
[-C--:B------:R-:W-:Y:S01]  /*6c80*/  SHF.R.U32.HI R3, RZ, R24.reuse, R3 ;  /* 0x00000018ff037219 */ /* 0x080fe20000011603 */
[----:B------:R-:W-:Y:S01]  /*6c90*/  IMAD.MOV.U32 R2, RZ, RZ, R13 ;  /* 0x000000ffff027224 */ /* 0x000fe200078e000d */
[----:B------:R-:W-:Y:S01]  /*6ca0*/  SHF.L.U32 R24, R7, R24, RZ ;  /* 0x0000001807187219 */ /* 0x000fe200000006ff */
[----:B------:R-:W0:Y:S01]  /*6cb0*/  LDC R25, c[0x0][0x638] ;  /* 0x00018e00ff197b82 */ /* 0x000e220000000800 */
[----:B------:R-:W-:-:S07]  /*6cc0*/  LOP3.LUT R19, RZ, R5, RZ, 0x33, !PT ;  /* 0x00000005ff137212 */ /* 0x000fce00078e33ff */
[----:B------:R-:W0:Y:S01]  /*6cd0*/  LDC R28, c[0x0][0x610] ;  /* 0x00018400ff1c7b82 */ /* 0x000e220000000800 */
[----:B----4-:R-:W-:Y:S05]  /*6ce0*/  @!P0 BRA `(.L_x_113) ;  /* 0x0000000000288947 */ /* 0x010fea0003800000 */
[----:B---3--:R-:W3:Y:S02]  /*6cf0*/  LDC R0, c[0x0][0x64c] ;  /* 0x00019300ff007b82 */ /* 0x008ee40000000800 */
[----:B---3--:R-:W-:-:S05]  /*6d00*/  IADD3 R7, P0, R13, R0, RZ ;  /* 0x000000000d077210 */ /* 0x008fca0007f1e0ff */
        /* <DEDUP_REMOVED lines=8> */
.L_x_113:
[----:B------:R-:W4:Y:S01]  /*6d90*/  LDC R4, c[0x0][0x65c] ;  /* 0x00019700ff047b82 */ /* 0x000f220000000800 */
[----:B--23--:R-:W-:Y:S01]  /*6da0*/  SHF.R.U64 R0, R2, R21, R3 ;  /* 0x0000001502007219 */ /* 0x00cfe20000001203 */
[----:B-1----:R-:W-:Y:S01]  /*6db0*/  VIADD R3, R14, 0xffffffff ;  /* 0xffffffff0e037836 */ /* 0x002fe20000000000 */
[----:B------:R-:W-:Y:S01]  /*6dc0*/  LOP3.LUT R19, R8, R19, RZ, 0xc0, !PT ;  /* 0x0000001308137212 */ /* 0x000fe200078ec0ff */
[----:B------:R-:W-:Y:S02]  /*6dd0*/  IMAD.MOV R12, RZ, RZ, -R12 ;  /* 0x000000ffff0c7224 */ /* 0x000fe400078e0a0c */
[----:B------:R-:W-:Y:S01]  /*6de0*/  IMAD.MOV R2, RZ, RZ, -R0 ;  /* 0x000000ffff027224 */ /* 0x000fe200078e0a00 */
[----:B------:R-:W-:Y:S01]  /*6df0*/  LOP3.LUT R3, R10, R3, RZ, 0xc0, !PT ;  /* 0x000000030a037212 */ /* 0x000fe200078ec0ff */
[----:B------:R-:W-:Y:S02]  /*6e00*/  IMAD R19, R24, R0, R19 ;  /* 0x0000000018137224 */ /* 0x000fe400078e0213 */
[----:B0-----:R-:W-:-:S04]  /*6e10*/  IMAD R0, R2, R25, R13 ;  /* 0x0000001902007224 */ /* 0x001fc800078e020d */
[----:B------:R-:W-:Y:S01]  /*6e20*/  IMAD R2, R0, R14, R3 ;  /* 0x0000000e00027224 */ /* 0x000fe200078e0203 */
[----:B----4-:R-:W-:Y:S01]  /*6e30*/  ISETP.NE.AND P0, PT, R4, 0x1, PT ;  /* 0x000000010400780c */ /* 0x010fe20003f05270 */
[----:B------:R-:W-:-:S05]  /*6e40*/  IMAD.MOV.U32 R4, RZ, RZ, 0x1 ;  /* 0x00000001ff047424 */ /* 0x000fca00078e00ff */
[----:B------:R-:W-:-:S07]  /*6e50*/  PRMT R0, R4, 0x7610, R0 ;  /* 0x0000761004007816 */ /* 0x000fce0000000000 */
[----:B------:R-:W-:-:S04]  /*6e60*/  @P0 IMAD R22, R15, R12, R20 ;  /* 0x0000000c0f160224 */ /* 0x000fc800078e0214 */
[----:B------:R-:W-:-:S05]  /*6e70*/  IMAD R19, R19, R28, R22 ;  /* 0x0000001c13137224 */ /* 0x000fca00078e0216 */
[----:B------:R-:W-:Y:S02]  /*6e80*/  SEL R22, R2, R19, !P0 ;  /* 0x0000001302167207 */ /* 0x000fe40004000000 */
[----:B------:R-:W-:Y:S01]  /*6e90*/  SEL R19, R19, R2, !P0 ;  /* 0x0000000213137207 */ /* 0x000fe20004000000 */
[----:B------:R-:W-:-:S07]  /*6ea0*/  IMAD.MOV.U32 R2, RZ, RZ, R11 ;  /* 0x000000ffff027224 */ /* 0x000fce00078e000b */
.L_x_111:
[----:B------:R-:W-:Y:S02]  /*6eb0*/  LOP3.LUT P0, RZ, R0, 0xff, RZ, 0xc0, !PT ;  /* 0x000000ff00ff7812 */ /* 0x000fe4000780c0ff */
[----:B------:R-:W-:-:S11]  /*6ec0*/  LOP3.LUT R81, R81, 0x1, RZ, 0x3c, !PT ;  /* 0x0000000151517812 */ /* 0x000fd600078e3cff */
[----:B------:R-:W-:Y:S05]  /*6ed0*/  @P0 BRA `(.L_x_114) ;  /* 0xffffffa400840947 */ /* 0x000fea000383ffff */
[----:B------:R-:W-:Y:S05]  /*6ee0*/  EXIT ;  /* 0x000000000000794d */ /* 0x000fea0003800000 */
.L_x_13:
[----:B------:R-:W-:-:S08]  /*6ef0*/  ISETP.NE.AND P0, PT, R0, RZ, PT ;  /* 0x000000ff0000720c */ /* 0x000fd00003f05270 */
[----:B0-----:R-:W0:-:S00]  /*6f00*/  USETMAXREG.DEALLOC.CTAPOOL 0x28 ;  /* 0x00000028000079c8 */ /* 0x001e0000080e0500 */
[----:B------:R-:W-:Y:S05]  /*6f10*/  @P0 EXIT ;  /* 0x000000000000094d */ /* 0x000fea0003800000 */
[----:B0-----:R-:W-:Y:S01]  /*6f20*/  LOP3.LUT P0, RZ, R8, 0xff, RZ, 0xc0, !PT ;  /* 0x000000ff08ff7812 */ /* 0x001fe2000780c0ff */
[----:B------:R-:W-:Y:S02]  /*6f30*/  IMAD.MOV.U32 R0, RZ, RZ, 0x1 ;  /* 0x00000001ff007424 */ /* 0x000fe400078e00ff */
[----:B------:R-:W-:-:S10]  /*6f40*/  IMAD.MOV.U32 R7, RZ, RZ, RZ ;  /* 0x000000ffff077224 */ /* 0x000fd400078e00ff */
[----:B------:R-:W-:Y:S05]  /*6f50*/  @!P0 BRA `(.L_x_115) ;  /* 0x0000000c004c8947 */ /* 0x000fea0003800000 */
[----:B------:R-:W-:Y:S01]  /*6f60*/  LOP3.LUT P0, RZ, R4, 0x1f, RZ, 0xc0, !PT ;  /* 0x0000001f04ff7812 */ /* 0x000fe2000780c0ff */
[----:B------:R-:W-:Y:S01]  /*6f70*/  ULDC UR5, c[0x0][0x658] ;  /* 0x0001960000057ab9 */ /* 0x000fe20000000800 */
[----:B------:R-:W-:Y:S01]  /*6f80*/  UMOV UR6, 0xffffffff ;  /* 0xffffffff00067882 */ /* 0x000fe20000000000 */
[----:B------:R-:W-:Y:S01]  /*6f90*/  BSSY B0, `(.L_x_115) ;  /* 0x00000cf000007945 */ /* 0x000fe20003800000 */
[----:B------:R-:W-:Y:S01]  /*6fa0*/  USHF.L.U32 UR6, UR6, UR5, URZ ;  /* 0x0000000506067299 */ /* 0x000fe2000800063f */
[C---:B------:R-:W-:Y:S01]  /*6fb0*/  ISETP.NE.AND P2, PT, R3.reuse, RZ, PT ;  /* 0x000000ff0300720c */ /* 0x040fe20003f45270 */
[----:B------:R-:W-:Y:S01]  /*6fc0*/  UMOV UR7, 0x1 ;  /* 0x0000000100077882 */ /* 0x000fe20000000000 */
[----:B------:R-:W-:Y:S01]  /*6fd0*/  ISETP.NE.OR P0, PT, R3, RZ, !P0 ;  /* 0x000000ff0300720c */ /* 0x000fe20004705670 */
[----:B------:R-:W-:Y:S01]  /*6fe0*/  IMAD.MOV.U32 R8, RZ, RZ, 0x1 ;  /* 0x00000001ff087424 */ /* 0x000fe200078e00ff */
[----:B------:R-:W-:Y:S01]  /*6ff0*/  LOP3.LUT R6, R16, 0x2, RZ, 0xfc, !PT ;  /* 0x0000000210067812 */ /* 0x000fe200078efcff */
[----:B------:R-:W-:Y:S01]  /*7000*/  IMAD.MOV.U32 R0, RZ, RZ, 0x1 ;  /* 0x00000001ff007424 */ /* 0x000fe200078e00ff */
[----:B------:R-:W-:Y:S01]  /*7010*/  ULDC UR4, c[0x0][0x600] ;  /* 0x0001800000047ab9 */ /* 0x000fe20000000800 */
[----:B------:R-:W-:Y:S01]  /*7020*/  IMAD.MOV.U32 R7, RZ, RZ, RZ ;  /* 0x000000ffff077224 */ /* 0x000fe200078e00ff */
[----:B------:R-:W-:-:S02]  /*7030*/  USHF.L.U32 UR13, UR7, UR5, URZ ;  /* 0x00000005070d7299 */ /* 0x000fc4000800063f */
[----:B------:R-:W-:Y:S02]  /*7040*/  UIADD3 UR21, UR38, 0x1, URZ ;  /* 0x0000000126157890 */ /* 0x000fe4000fffe03f */
[----:B------:R-:W-:Y:S02]  /*7050*/  UIADD3 UR4, UR4, -0x1, URZ ;  /* 0xffffffff04047890 */ /* 0x000fe4000fffe03f */
[----:B------:R-:W-:Y:S01]  /*7060*/  ULOP3.LUT UR5, URZ, UR6, URZ, 0x33, !UPT ;  /* 0x000000063f057292 */ /* 0x000fe2000f8e333f */
[----:B------:R-:W-:-:S11]  /*7070*/  ULDC.64 UR22, c[0x0][0x198] ;  /* 0x0000660000167ab9 */ /* 0x000fd60000000a00 */
.L_x_127:
[----:B------:R-:W-:-:S03]  /*7080*/  UMOV UR6, 0xffffffff ;  /* 0xffffffff00067882 */ /* 0x000fc60000000000 */
[----:B------:R-:W-:Y:S05]  /*7090*/  BRA.DIV UR6, `(.L_x_116) ;  /* 0x0000001206587947 */ /* 0x000fea000b800000 */
[----:B------:R-:W-:-:S13]  /*70a0*/  ELECT P6, URZ, PT ;  /* 0x00000000003f782f */ /* 0x000fda00038c0000 */
.L_x_142:
[----:B------:R-:W0:Y:S01]  /*70b0*/  LDC R3, c[0x0][0x28c] ;  /* 0x0000a300ff037b82 */ /* 0x000e220000000800 */
[----:B------:R-:W-:Y:S01]  /*70c0*/  BSSY B1, `(.L_x_117) ;  /* 0x0000043000017945 */ /* 0x000fe20003800000 */
[----:B0-----:R-:W-:-:S13]  /*70d0*/  ISETP.LT.OR P6, PT, R3, 0x1, !P6 ;  /* 0x000000010300780c */ /* 0x001fda00077c1670 */
[----:B------:R-:W-:Y:S05]  /*70e0*/  @P6 BRA `(.L_x_118) ;  /* 0x0000000400006947 */ /* 0x000fea0003800000 */
[----:B------:R-:W-:Y:S02]  /*70f0*/  IMAD.SHL.U32 R19, R19, 0x40, RZ ;  /* 0x0000004013137824 */ /* 0x000fe400078e00ff */
[----:B------:R-:W-:Y:S02]  /*7100*/  IMAD R22, R22, 0x50, RZ ;  /* 0x0000005016167824 */ /* 0x000fe400078e02ff */
[----:B------:R-:W-:Y:S02]  /*7110*/  IMAD.MOV.U32 R12, RZ, RZ, RZ ;  /* 0x000000ffff0c7224 */ /* 0x000fe400078e00ff */
[----:B------:R-:W-:Y:S02]  /*7120*/  IMAD.U32 R13, RZ, RZ, UR21 ;  /* 0x00000015ff0d7e24 */ /* 0x000fe4000f8e00ff */
[----:B------:R-:W-:Y:S02]  /*7130*/  IMAD.MOV.U32 R3, RZ, RZ, R0 ;  /* 0x000000ffff037224 */ /* 0x000fe400078e0000 */
[----:B------:R-:W-:-:S07]  /*7140*/  IMAD.MOV.U32 R4, RZ, RZ, R7 ;  /* 0x000000ffff047224 */ /* 0x000fce00078e0007 */
.L_x_122:
[----:B------:R-:W0:Y:S01]  /*7150*/  S2R R10, SR_CgaCtaId ;  /* 0x00000000000a7919 */ /* 0x000e220000008800 */
[----:B------:R-:W-:Y:S01]  /*7160*/  MOV R5, 0x400 ;  /* 0x0000040000057802 */ /* 0x000fe20000000f00 */
[----:B------:R-:W1:Y:S03]  /*7170*/  @!P2 LDC R9, c[0x0][0x500] ;  /* 0x00014000ff09ab82 */ /* 0x000e660000000800 */
[----:B0-----:R-:W-:Y:S02]  /*7180*/  LEA R11, R10, R5, 0x18 ;  /* 0x000000050a0b7211 */ /* 0x001fe400078ec0ff */
[----:B------:R-:W-:-:S03]  /*7190*/  SHF.L.U32 R5, R3, 0x1f, RZ ;  /* 0x0000001f03057819 */ /* 0x000fc600000006ff */
[----:B------:R-:W-:-:S04]  /*71a0*/  IMAD R10, R4, 0x8, R11 ;  /* 0x00000008040a7824 */ /* 0x000fc800078e020b */
[----:B------:R-:W0:Y:S02]  /*71b0*/  SYNCS.PHASECHK.TRANS64.TRYWAIT P1, [R10+URZ+0x30], R5 ;  /* 0x000030050a0075a7 */ /* 0x000e24000802017f */
[----:B01----:R-:W-:Y:S05]  /*71c0*/  @!P1 BRA `(.L_x_119) ;  /* 0x00000010002c9947 */ /* 0x003fea0003800000 */
.L_x_143:
[----:B0-----:R-:W-:Y:S01]  /*71d0*/  PRMT R5, R6, 0x9910, RZ ;  /* 0x0000991006057816 */ /* 0x001fe200000000ff */
[----:B------:R0:W-:Y:S03]  /*71e0*/  @!P2 SYNCS.ARRIVE.TRANS64 RZ, [R10+URZ], R9 ;  /* 0x000000090affa9a7 */ /* 0x0001e6000800003f */
[----:B------:R-:W-:-:S13]  /*71f0*/  ISETP.NE.AND P1, PT, R5, 0x2, PT ;  /* 0x000000020500780c */ /* 0x000fda0003f25270 */
[----:B0-----:R-:W-:Y:S05]  /*7200*/  @P1 BRA `(.L_x_120) ;  /* 0x0000000000041947 */ /* 0x001fea0003800000 */
[----:B------:R-:W-:Y:S01]  /*7210*/  BPT.TRAP 0x1 ;  /* 0x000000040000795c */ /* 0x000fe20000300000 */
.L_x_120:
[----:B------:R-:W-:Y:S05]  /*7220*/  @P0 BRA `(.L_x_121) ;  /* 0x0000000000040947 */ /* 0x000fea0003800000 */
[----:B------:R-:W-:Y:S01]  /*7230*/  BPT.TRAP 0x1 ;  /* 0x000000040000795c */ /* 0x000fe20000300000 */
.L_x_121:
[--C-:B------:R-:W-:Y:S01]  /*7240*/  IMAD R5, R4, 0x4000, R11.reuse ;  /* 0x0000400004057824 */ /* 0x100fe200078e020b */
[----:B------:R-:W-:Y:S01]  /*7250*/  R2UR UR34, R12 ;  /* 0x000000000c2272ca */ /* 0x000fe200000e0000 */
[----:B------:R-:W-:Y:S01]  /*7260*/  IMAD R11, R4, 0x5000, R11 ;  /* 0x00005000040b7824 */ /* 0x000fe200078e020b */
[----:B------:R-:W-:Y:S01]  /*7270*/  R2UR UR33, R10 ;  /* 0x000000000a2172ca */ /* 0x000fe200000e0000 */
[----:B------:R-:W-:Y:S01]  /*7280*/  VIADD R13, R13, 0xffffffff ;  /* 0xffffffff0d0d7836 */ /* 0x000fe20000000000 */
[----:B------:R-:W-:Y:S01]  /*7290*/  R2UR UR24, R5 ;  /* 0x00000000051872ca */ /* 0x000fe200000e0000 */
[----:B------:R-:W-:Y:S01]  /*72a0*/  UIADD3 UR6, UP0, UR22, 0xf0, URZ ;  /* 0x000000f016067890 */ /* 0x000fe2000ff1e03f */
[----:B------:R-:W-:Y:S01]  /*72b0*/  R2UR UR8, R11 ;  /* 0x000000000b0872ca */ /* 0x000fe200000e0000 */
[----:B------:R-:W-:Y:S01]  /*72c0*/  UIADD3 UR30, UP1, UR22, 0x1f0, URZ ;  /* 0x000001f0161e7890 */ /* 0x000fe2000ff3e03f */
[----:B------:R-:W-:Y:S01]  /*72d0*/  R2UR UR36, R2 ;  /* 0x00000000022472ca */ /* 0x000fe200000e0000 */
[----:B------:R-:W-:Y:S01]  /*72e0*/  UIADD3.X UR7, URZ, UR23, URZ, UP0, !UPT ;  /* 0x000000173f077290 */ /* 0x000fe200087fe43f */
[----:B------:R-:W-:Y:S01]  /*72f0*/  R2UR UR35, R19 ;  /* 0x00000000132372ca */ /* 0x000fe200000e0000 */
[----:B------:R-:W-:Y:S01]  /*7300*/  UIADD3.X UR31, URZ, UR23, URZ, UP1, !UPT ;  /* 0x000000173f1f7290 */ /* 0x000fe20008ffe43f */
[----:B------:R-:W-:Y:S01]  /*7310*/  R2UR UR19, R22 ;  /* 0x00000000161372ca */ /* 0x000fe200000e0000 */
[----:B------:R-:W-:Y:S01]  /*7320*/  UIADD3 UR26, UR34, 0x40, URZ ;  /* 0x00000040221a7890 */ /* 0x000fe2000fffe03f */
[----:B------:R-:W-:Y:S01]  /*7330*/  ISETP.GT.AND P3, PT, R13, 0x1, PT ;  /* 0x000000010d00780c */ /* 0x000fe20003f64270 */
[----:B------:R-:W-:Y:S01]  /*7340*/  VIADD R4, R4, 0x1 ;  /* 0x0000000104047836 */ /* 0x000fe20000000000 */
[----:B------:R-:W-:Y:S01]  /*7350*/  UMOV UR14, 0x0 ;  /* 0x00000000000e7882 */ /* 0x000fe20000000000 */
[----:B------:R-:W-:Y:S01]  /*7360*/  UIADD3 UR32, UR24, 0x180, URZ ;  /* 0x0000018018207890 */ /* 0x000fe2000fffe03f */
[----:B------:R-:W-:Y:S01]  /*7370*/  VIADD R12, R12, 0x80 ;  /* 0x000000800c0c7836 */ /* 0x000fe20000000000 */
[----:B------:R-:W-:Y:S01]  /*7380*/  UIADD3 UR24, UR24, 0x2180, URZ ;  /* 0x0000218018187890 */ /* 0x000fe2000fffe03f */
[----:B------:R-:W-:Y:S01]  /*7390*/  ISETP.NE.AND P1, PT, R4, 0x6, PT ;  /* 0x000000060400780c */ /* 0x000fe20003f25270 */
[----:B------:R-:W-:-:S02]  /*73a0*/  UIADD3 UR16, UR8, 0x18180, URZ ;  /* 0x0001818008107890 */ /* 0x000fc4000fffe03f */
[----:B------:R-:W-:Y:S01]  /*73b0*/  UIADD3 UR8, UR8, 0x1a980, URZ ;  /* 0x0001a98008087890 */ /* 0x000fe2000fffe03f */
[----:B------:R-:W-:Y:S01]  /*73c0*/  SEL R10, RZ, 0x1, P1 ;  /* 0x00000001ff0a7807 */ /* 0x000fe20000800000 */
[----:B------:R-:W-:Y:S01]  /*73d0*/  UMOV UR15, 0x10000000 ;  /* 0x10000000000f7882 */ /* 0x000fe20000000000 */
[----:B------:R-:W-:Y:S01]  /*73e0*/  UMOV UR25, UR33 ;  /* 0x0000002100197c82 */ /* 0x000fe20008000000 */
[----:B------:R-:W-:Y:S01]  /*73f0*/  UMOV UR28, UR36 ;  /* 0x00000024001c7c82 */ /* 0x000fe20008000000 */
[----:B------:R-:W-:Y:S01]  /*7400*/  UMOV UR27, UR35 ;  /* 0x00000023001b7c82 */ /* 0x000fe20008000000 */
[----:B------:R-:W-:Y:S01]  /*7410*/  UMOV UR17, UR33 ;  /* 0x0000002100117c82 */ /* 0x000fe20008000000 */
[----:B------:R-:W-:Y:S01]  /*7420*/  UMOV UR18, UR34 ;  /* 0x0000002200127c82 */ /* 0x000fe20008000000 */
[----:B------:R-:W-:Y:S01]  /*7430*/  UMOV UR20, UR36 ;  /* 0x0000002400147c82 */ /* 0x000fe20008000000 */
[----:B------:R0:W-:Y:S01]  /*7440*/  UTMALDG.3D [UR32], [UR6], desc[UR14] ;  /* 0x00000e20060075b4 */ /* 0x0001e20008011000 */
[----:B------:R-:W-:Y:S01]  /*7450*/  UMOV UR9, UR33 ;  /* 0x0000002100097c82 */ /* 0x000fe20008000000 */
[----:B------:R-:W-:Y:S01]  /*7460*/  UMOV UR11, UR19 ;  /* 0x00000013000b7c82 */ /* 0x000fe20008000000 */
[----:B------:R-:W-:Y:S01]  /*7470*/  UMOV UR12, UR36 ;  /* 0x00000024000c7c82 */ /* 0x000fe20008000000 */
[----:B------:R-:W-:Y:S01]  /*7480*/  UMOV UR10, UR26 ;  /* 0x0000001a000a7c82 */ /* 0x000fe20008000000 */
[----:B------:R-:W-:-:S02]  /*7490*/  LOP3.LUT R3, R3, R10, RZ, 0x3c, !PT ;  /* 0x0000000a03037212 */ /* 0x000fc400078e3cff */
[----:B------:R-:W-:Y:S01]  /*74a0*/  SEL R4, R4, RZ, P1 ;  /* 0x000000ff04047207 */ /* 0x000fe20000800000 */
[----:B------:R0:W-:Y:S01]  /*74b0*/  UTMALDG.3D [UR24], [UR6], desc[UR14] ;  /* 0x00000e18060075b4 */ /* 0x0001e20008011000 */
[----:B------:R0:W-:Y:S01]  /*74c0*/  UTMALDG.3D [UR16], [UR30], desc[UR14] ;  /* 0x00000e101e0075b4 */ /* 0x0001e20008011000 */
[----:B------:R0:W-:Y:S02]  /*74d0*/  UTMALDG.3D [UR8], [UR30], desc[UR14] ;  /* 0x00000e081e0075b4 */ /* 0x0001e40008011000 */
[----:B0-----:R-:W-:Y:S05]  /*74e0*/  @P3 BRA `(.L_x_122) ;  /* 0xfffffffc00183947 */ /* 0x001fea000383ffff */
.L_x_118:
[----:B------:R-:W-:Y:S05]  /*74f0*/  BSYNC B1 ;  /* 0x0000000000017941 */ /* 0x000fea0003800000 */
.L_x_117:
[----:B------:R-:W2:Y:S01]  /*7500*/  LDL.64 R10, [R1] ;  /* 0x00000000010a7983 */ /* 0x000ea20000100a00 */
[----:B------:R-:W-:Y:S01]  /*7510*/  LOP3.LUT P4, RZ, R8, 0xff, RZ, 0xc0, !PT ;  /* 0x000000ff08ff7812 */ /* 0x000fe2000788c0ff */
[----:B------:R-:W-:Y:S01]  /*7520*/  VIADD R4, R7, UR38 ;  /* 0x0000002607047c36 */ /* 0x000fe20008000000 */
[----:B------:R-:W-:Y:S01]  /*7530*/  ULDC.64 UR6, c[0x0][0x650] ;  /* 0x0001940000067ab9 */ /* 0x000fe20000000a00 */
[----:B------:R-:W-:Y:S01]  /*7540*/  IMAD.U32 R7, RZ, RZ, UR38 ;  /* 0x00000026ff077e24 */ /* 0x000fe2000f8e00ff */
[----:B------:R-:W-:Y:S01]  /*7550*/  UISETP.GE.U32.AND UP0, UPT, UR38, 0x6, UPT ;  /* 0x000000062600788c */ /* 0x000fe2000bf06070 */
[----:B------:R-:W-:Y:S01]  /*7560*/  BSSY B1, `(.L_x_123) ;  /* 0x000006f000017945 */ /* 0x000fe20003800000 */
[----:B------:R-:W-:Y:S01]  /*7570*/  ISETP.GT.U32.AND P1, PT, R4, 0x5, PT ;  /* 0x000000050400780c */ /* 0x000fe20003f24070 */
[----:B------:R-:W-:Y:S01]  /*7580*/  IMAD.MOV.U32 R19, RZ, RZ, -0x1 ;  /* 0xffffffffff137424 */ /* 0x000fe200078e00ff */
[----:B------:R-:W-:Y:S01]  /*7590*/  PRMT R8, RZ, 0x7610, R8 ;  /* 0x00007610ff087816 */ /* 0x000fe20000000008 */
[----:B------:R-:W-:Y:S01]  /*75a0*/  IMAD.MOV.U32 R22, RZ, RZ, -0x1 ;  /* 0xffffffffff167424 */ /* 0x000fe200078e00ff */
[----:B------:R-:W-:-:S02]  /*75b0*/  ISETP.LT.U32.AND P1, PT, R7, 0x6, P1 ;  /* 0x000000060700780c */ /* 0x000fc40000f21070 */
[----:B------:R-:W-:Y:S01]  /*75c0*/  PLOP3.LUT P3, PT, PT, PT, UP0, 0x80, 0x0 ;  /* 0x000000000000781c */ /* 0x000fe20003f6f008 */
[----:B------:R-:W0:Y:S01]  /*75d0*/  @P4 S2R R3, SR_CgaCtaId ;  /* 0x0000000000034919 */ /* 0x000e220000008800 */
[----:B------:R-:W-:-:S04]  /*75e0*/  @P4 MOV R2, 0x400 ;  /* 0x0000040000024802 */ /* 0x000fc80000000f00 */
[----:B0-----:R-:W-:Y:S01]  /*75f0*/  @P4 LEA R5, R3, R2, 0x18 ;  /* 0x0000000203054211 */ /* 0x001fe200078ec0ff */
[----:B------:R-:W-:-:S03]  /*7600*/  IMAD.WIDE.U32 R2, R4, -0x55555555, RZ ;  /* 0xaaaaaaab04027825 */ /* 0x000fc600078e00ff */
[----:B------:R0:W-:Y:S01]  /*7610*/  @P4 SYNCS.ARRIVE.TRANS64.A1T0 RZ, [R5+URZ+0x98], RZ ;  /* 0x000098ff05ff49a7 */ /* 0x0001e2000810003f */
[----:B------:R-:W-:Y:S01]  /*7620*/  IMAD.MOV.U32 R2, RZ, RZ, -0x1 ;  /* 0xffffffffff027424 */ /* 0x000fe200078e00ff */
[----:B0-----:R-:W-:Y:S02]  /*7630*/  SHF.R.U32.HI R5, RZ, 0x2, R3 ;  /* 0x00000002ff057819 */ /* 0x001fe40000011603 */
[----:B------:R-:W-:-:S03]  /*7640*/  SEL R3, RZ, 0x1, !P1 ;  /* 0x00000001ff037807 */ /* 0x000fc60004800000 */
[----:B------:R-:W-:Y:S01]  /*7650*/  IMAD R7, R5, -0x6, R4 ;  /* 0xfffffffa05077824 */ /* 0x000fe200078e0204 */
[----:B------:R-:W-:Y:S02]  /*7660*/  LOP3.LUT R0, R0, R3, RZ, 0x3c, !PT ;  /* 0x0000000300007212 */ /* 0x000fe400078e3cff */
[----:B------:R-:W-:Y:S02]  /*7670*/  PRMT R3, RZ, 0x7610, R3 ;  /* 0x00007610ff037816 */ /* 0x000fe40000000003 */
[----:B------:R-:W-:Y:S02]  /*7680*/  @P3 LOP3.LUT R0, R0, 0x1, R5, 0x78, !PT ;  /* 0x0000000100003812 */ /* 0x000fe400078e7805 */
[----:B--2---:R-:W-:-:S04]  /*7690*/  IADD3 R18, P4, R18, R10, RZ ;  /* 0x0000000a12127210 */ /* 0x004fc80007f9e0ff */
[----:B------:R-:W-:Y:S01]  /*76a0*/  ISETP.GE.U32.AND P1, PT, R18, UR6, PT ;  /* 0x0000000612007c0c */ /* 0x000fe2000bf26070 */
[----:B------:R-:W-:-:S05]  /*76b0*/  IMAD.X R17, R17, 0x1, R23, P4 ;  /* 0x0000000111117824 */ /* 0x000fca00020e0617 */
[----:B------:R-:W-:-:S13]  /*76c0*/  ISETP.GE.U32.AND.EX P1, PT, R17, UR7, PT, P1 ;  /* 0x0000000711007c0c */ /* 0x000fda000bf26110 */
[----:B------:R-:W-:Y:S05]  /*76d0*/  @P1 BRA `(.L_x_124) ;  /* 0x00000004005c1947 */ /* 0x000fea0003800000 */
[----:B------:R-:W0:Y:S01]  /*76e0*/  S2R R11, SR_CTAID.X ;  /* 0x00000000000b7919 */ /* 0x000e220000002500 */
[----:B------:R-:W-:Y:S01]  /*76f0*/  ULDC.64 UR6, c[0x0][0x628] ;  /* 0x00018a0000067ab9 */ /* 0x000fe20000000a00 */
[----:B------:R-:W1:Y:S01]  /*7700*/  LDC R12, c[0x0][0x144] ;  /* 0x00005100ff0c7b82 */ /* 0x000e620000000800 */
[----:B------:R-:W-:Y:S01]  /*7710*/  ISETP.NE.U32.AND P1, PT, RZ, UR6, PT ;  /* 0x00000006ff007c0c */ /* 0x000fe2000bf25070 */
[----:B------:R-:W2:Y:S01]  /*7720*/  S2R R9, SR_CTAID.Y ;  /* 0x0000000000097919 */ /* 0x000ea20000002600 */
[----:B------:R-:W-:Y:S01]  /*7730*/  ULDC UR8, c[0x0][0x150] ;  /* 0x0000540000087ab9 */ /* 0x000fe20000000800 */
[----:B------:R-:W-:Y:S01]  /*7740*/  ULDC UR9, c[0x0][0x630] ;  /* 0x00018c0000097ab9 */ /* 0x000fe20000000800 */
[----:B------:R-:W-:Y:S01]  /*7750*/  ISETP.NE.AND.EX P1, PT, RZ, UR7, PT, P1 ;  /* 0x00000007ff007c0c */ /* 0x000fe2000bf25310 */
[----:B------:R-:W-:Y:S01]  /*7760*/  IMAD.MOV.U32 R2, RZ, RZ, R18 ;  /* 0x000000ffff027224 */ /* 0x000fe200078e0012 */
[----:B0-----:R-:W-:-:S05]  /*7770*/  I2FP.F32.U32 R3, R11 ;  /* 0x0000000b00037245 */ /* 0x001fca0000201000 */
[----:B------:R-:W-:Y:S01]  /*7780*/  FMUL R14, R3, UR8 ;  /* 0x00000008030e7c20 */ /* 0x000fe20008400000 */
[----:B------:R-:W-:-:S05]  /*7790*/  IMAD.MOV.U32 R3, RZ, RZ, R17 ;  /* 0x000000ffff037224 */ /* 0x000fca00078e0011 */
[----:B--2---:R-:W-:Y:S05]  /*77a0*/  @!P1 BRA `(.L_x_125) ;  /* 0x0000000000289947 */ /* 0x004fea0003800000 */
[----:B------:R-:W-:Y:S02]  /*77b0*/  ULDC UR8, c[0x0][0x634] ;  /* 0x00018d0000087ab9 */ /* 0x000fe40000000800 */
[----:B------:R-:W-:-:S05]  /*77c0*/  IADD3 R3, P1, R18, UR8, RZ ;  /* 0x0000000812037c10 */ /* 0x000fca000ff3e0ff */
[----:B------:R-:W-:-:S04]  /*77d0*/  IMAD.X R13, RZ, RZ, R17, P1 ;  /* 0x000000ffff0d7224 */ /* 0x000fc800008e0611 */
[----:B------:R-:W-:-:S04]  /*77e0*/  IMAD.WIDE.U32 R4, R13, UR6, RZ ;  /* 0x000000060d047c25 */ /* 0x000fc8000f8e00ff */
[----:B------:R-:W-:-:S04]  /*77f0*/  IMAD.WIDE.U32 R4, P1, R3, UR7, R4 ;  /* 0x0000000703047c25 */ /* 0x000fc8000f820004 */
[----:B------:R-:W-:-:S04]  /*7800*/  IMAD.WIDE.U32 R2, R3, UR6, RZ ;  /* 0x0000000603027c25 */ /* 0x000fc8000f8e00ff */
[----:B------:R-:W-:Y:S01]  /*7810*/  IMAD.MOV.U32 R2, RZ, RZ, R5 ;  /* 0x000000ffff027224 */ /* 0x000fe200078e0005 */
[----:B------:R-:W-:Y:S01]  /*7820*/  IADD3 RZ, P3, R3, R4, RZ ;  /* 0x0000000403ff7210 */ /* 0x000fe20007f7e0ff */
[----:B------:R-:W-:-:S04]  /*7830*/  IMAD.X R3, RZ, RZ, RZ, P1 ;  /* 0x000000ffff037224 */ /* 0x000fc800008e06ff */
[----:B------:R-:W-:-:S08]  /*7840*/  IMAD.WIDE.U32.X R2, R13, UR7, R2, P3 ;  /* 0x000000070d027c25 */ /* 0x000fd000098e0402 */
.L_x_125:
[--C-:B------:R-:W-:Y:S01]  /*7850*/  SHF.R.U64 R10, R2, UR9, R3.reuse ;  /* 0x00000009020a7c19 */ /* 0x100fe20008001203 */
[----:B------:R-:W0:Y:S01]  /*7860*/  F2I.U32.TRUNC.NTZ R14, R14 ;  /* 0x0000000e000e7305 */ /* 0x000e22000020f000 */
[----:B------:R-:W-:Y:S01]  /*7870*/  SHF.R.U32.HI R2, RZ, UR9, R3 ;  /* 0x00000009ff027c19 */ /* 0x000fe20008011603 */
[----:B------:R-:W-:Y:S01]  /*7880*/  ULDC.64 UR6, c[0x0][0x620] ;  /* 0x0001880000067ab9 */ /* 0x000fe20000000a00 */
[----:B------:R-:W-:Y:S01]  /*7890*/  IADD3 R5, P1, RZ, -R10, RZ ;  /* 0x8000000aff057210 */ /* 0x000fe20007f3e0ff */
[----:B------:R-:W-:Y:S01]  /*78a0*/  IMAD.MOV.U32 R3, RZ, RZ, R17 ;  /* 0x000000ffff037224 */ /* 0x000fe200078e0011 */
[----:B------:R-:W-:-:S03]  /*78b0*/  ULDC.64 UR8, c[0x0][0x640] ;  /* 0x0001900000087ab9 */ /* 0x000fc60000000a00 */
[----:B------:R-:W-:Y:S01]  /*78c0*/  IMAD.X R2, RZ, RZ, ~R2, P1 ;  /* 0x000000ffff027224 */ /* 0x000fe200008e0e02 */
[----:B------:R-:W-:-:S03]  /*78d0*/  ISETP.NE.U32.AND P1, PT, RZ, UR8, PT ;  /* 0x00000008ff007c0c */ /* 0x000fc6000bf25070 */
[----:B------:R-:W-:Y:S01]  /*78e0*/  IMAD R4, R2, UR6, RZ ;  /* 0x0000000602047c24 */ /* 0x000fe2000f8e02ff */
[----:B------:R-:W-:Y:S01]  /*78f0*/  ISETP.NE.AND.EX P1, PT, RZ, UR9, PT, P1 ;  /* 0x00000009ff007c0c */ /* 0x000fe2000bf25310 */
[----:B------:R-:W-:-:S04]  /*7900*/  IMAD.MOV.U32 R2, RZ, RZ, R18 ;  /* 0x000000ffff027224 */ /* 0x000fc800078e0012 */
[----:B------:R-:W-:Y:S01]  /*7910*/  IMAD.WIDE.U32 R2, R5, UR6, R2 ;  /* 0x0000000605027c25 */ /* 0x000fe2000f8e0002 */
[----:B------:R-:W-:-:S03]  /*7920*/  ULDC UR6, c[0x0][0x618] ;  /* 0x0001860000067ab9 */ /* 0x000fc60000000800 */
[----:B------:R-:W-:Y:S01]  /*7930*/  IMAD R5, R5, UR7, R4 ;  /* 0x0000000705057c24 */ /* 0x000fe2000f8e0204 */
[----:B------:R-:W-:Y:S01]  /*7940*/  ULDC UR7, c[0x0][0x154] ;  /* 0x0000550000077ab9 */ /* 0x000fe20000000800 */
[----:B0-----:R-:W-:Y:S02]  /*7950*/  IMAD.MOV R4, RZ, RZ, -R14 ;  /* 0x000000ffff047224 */ /* 0x001fe400078e0a0e */
[----:B------:R-:W0:Y:S01]  /*7960*/  LDC R14, c[0x0][0x148] ;  /* 0x00005200ff0e7b82 */ /* 0x000e220000000800 */
[----:B------:R-:W-:Y:S02]  /*7970*/  IMAD.IADD R3, R3, 0x1, R5 ;  /* 0x0000000103037824 */ /* 0x000fe400078e0205 */
[----:B-1----:R-:W-:Y:S01]  /*7980*/  IMAD R11, R12, R4, R11 ;  /* 0x000000040c0b7224 */ /* 0x002fe200078e020b */
[----:B------:R-:W-:Y:S02]  /*7990*/  I2FP.F32.U32 R4, R9 ;  /* 0x0000000900047245 */ /* 0x000fe40000201000 */
[----:B------:R-:W-:-:S02]  /*79a0*/  SHF.R.U64 R12, R2, UR6, R3 ;  /* 0x00000006020c7c19 */ /* 0x000fc40008001203 */
[----:B------:R-:W-:Y:S01]  /*79b0*/  SHF.R.U32.HI R3, RZ, UR6, R3 ;  /* 0x00000006ff037c19 */ /* 0x000fe20008011603 */
[----:B------:R-:W-:Y:S01]  /*79c0*/  FMUL R4, R4, UR7 ;  /* 0x0000000704047c20 */ /* 0x000fe20008400000 */
[----:B------:R-:W-:Y:S02]  /*79d0*/  ULDC UR6, c[0x0][0x608] ;  /* 0x0001820000067ab9 */ /* 0x000fe40000000800 */
[--C-:B------:R-:W-:Y:S01]  /*79e0*/  SHF.R.U64 R15, R12, UR6, R3.reuse ;  /* 0x000000060c0f7c19 */ /* 0x100fe20008001203 */
[----:B------:R1:W2:Y:S01]  /*79f0*/  F2I.U32.TRUNC.NTZ R20, R4 ;  /* 0x0000000400147305 */ /* 0x0002a2000020f000 */
[----:B------:R-:W-:Y:S01]  /*7a00*/  SHF.R.U32.HI R2, RZ, UR6, R3 ;  /* 0x00000006ff027c19 */ /* 0x000fe20008011603 */
[----:B------:R-:W-:-:S03]  /*7a10*/  ULDC UR6, c[0x0][0x658] ;  /* 0x0001960000067ab9 */ /* 0x000fc60000000800 */
[--C-:B------:R-:W-:Y:S02]  /*7a20*/  SHF.R.U64 R13, R15, UR6, R2.reuse ;  /* 0x000000060f0d7c19 */ /* 0x100fe40008001202 */
[----:B------:R-:W-:-:S03]  /*7a30*/  SHF.R.U32.HI R19, RZ, UR6, R2 ;  /* 0x00000006ff137c19 */ /* 0x000fc60008011602 */
[----:B------:R-:W-:Y:S02]  /*7a40*/  IMAD.MOV.U32 R2, RZ, RZ, R13 ;  /* 0x000000ffff027224 */ /* 0x000fe400078e000d */
[----:B------:R-:W-:Y:S01]  /*7a50*/  IMAD.MOV.U32 R3, RZ, RZ, R19 ;  /* 0x000000ffff037224 */ /* 0x000fe200078e0013 */
[----:B-1----:R-:W-:Y:S06]  /*7a60*/  @!P1 BRA `(.L_x_126) ;  /* 0x0000000000289947 */ /* 0x002fec0003800000 */
        /* <DEDUP_REMOVED lines=10> */
.L_x_126:
[----:B------:R-:W1:Y:S01]  /*7b10*/  LDC R4, c[0x0][0x65c] ;  /* 0x00019700ff047b82 */ /* 0x000e620000000800 */
[----:B------:R-:W-:Y:S01]  /*7b20*/  ULDC UR6, c[0x0][0x648] ;  /* 0x0001920000067ab9 */ /* 0x000fe20000000800 */
[----:B------:R-:W-:Y:S01]  /*7b30*/  LOP3.LUT R15, R15, UR5, RZ, 0xc0, !PT ;  /* 0x000000050f0f7c12 */ /* 0x000fe2000f8ec0ff */
[----:B--2---:R-:W-:Y:S01]  /*7b40*/  IMAD.MOV R20, RZ, RZ, -R20 ;  /* 0x000000ffff147224 */ /* 0x004fe200078e0a14 */
[----:B------:R-:W-:Y:S01]  /*7b50*/  SHF.R.U64 R2, R2, UR6, R3 ;  /* 0x0000000602027c19 */ /* 0x000fe20008001203 */
[----:B------:R-:W-:Y:S01]  /*7b60*/  ULDC UR6, c[0x0][0x638] ;  /* 0x00018e0000067ab9 */ /* 0x000fe20000000800 */
[----:B------:R-:W-:Y:S01]  /*7b70*/  LOP3.LUT R12, R12, UR4, RZ, 0xc0, !PT ;  /* 0x000000040c0c7c12 */ /* 0x000fe2000f8ec0ff */
[----:B------:R-:W-:Y:S01]  /*7b80*/  ULDC UR7, c[0x0][0x610] ;  /* 0x0001840000077ab9 */ /* 0x000fe20000000800 */
[----:B------:R-:W-:Y:S01]  /*7b90*/  IMAD.MOV.U32 R3, RZ, RZ, 0x1 ;  /* 0x00000001ff037424 */ /* 0x000fe200078e00ff */
[----:B-1----:R-:W-:Y:S01]  /*7ba0*/  ISETP.NE.AND P1, PT, R4, 0x1, PT ;  /* 0x000000010400780c */ /* 0x002fe20003f25270 */
[----:B------:R-:W-:-:S02]  /*7bb0*/  IMAD.MOV R4, RZ, RZ, -R2 ;  /* 0x000000ffff047224 */ /* 0x000fc400078e0a02 */
[----:B------:R-:W-:Y:S02]  /*7bc0*/  IMAD R2, R2, UR13, R15 ;  /* 0x0000000d02027c24 */ /* 0x000fe4000f8e020f */
[----:B------:R-:W-:Y:S01]  /*7bd0*/  IMAD R13, R4, UR6, R13 ;  /* 0x00000006040d7c24 */ /* 0x000fe2000f8e020d */
[----:B------:R-:W-:-:S07]  /*7be0*/  ULDC UR6, c[0x0][0x600] ;  /* 0x0001800000067ab9 */ /* 0x000fce0000000800 */
[----:B0-----:R-:W-:-:S04]  /*7bf0*/  @P1 IMAD R11, R14, R20, R9 ;  /* 0x000000140e0b1224 */ /* 0x001fc800078e0209 */
[----:B------:R-:W-:Y:S02]  /*7c00*/  IMAD R11, R2, UR7, R11 ;  /* 0x00000007020b7c24 */ /* 0x000fe4000f8e020b */
[----:B------:R-:W-:-:S05]  /*7c10*/  IMAD R2, R13, UR6, R12 ;  /* 0x000000060d027c24 */ /* 0x000fca000f8e020c */
[----:B------:R-:W-:Y:S02]  /*7c20*/  SEL R22, R2, R11, !P1 ;  /* 0x0000000b02167207 */ /* 0x000fe40004800000 */
[----:B------:R-:W-:Y:S01]  /*7c30*/  SEL R19, R11, R2, !P1 ;  /* 0x000000020b137207 */ /* 0x000fe20004800000 */
[----:B------:R-:W-:-:S07]  /*7c40*/  IMAD.MOV.U32 R2, RZ, RZ, R10 ;  /* 0x000000ffff027224 */ /* 0x000fce00078e000a */
.L_x_124:
[----:B------:R-:W-:Y:S05]  /*7c50*/  BSYNC B1 ;  /* 0x0000000000017941 */ /* 0x000fea0003800000 */
.L_x_123:
[----:B------:R-:W-:-:S13]  /*7c60*/  LOP3.LUT P1, RZ, R3, 0xff, RZ, 0xc0, !PT ;  /* 0x000000ff03ff7812 */ /* 0x000fda000782c0ff */
[----:B------:R-:W-:Y:S05]  /*7c70*/  @P1 BRA `(.L_x_127) ;  /* 0xfffffff400001947 */ /* 0x000fea000383ffff */
[----:B------:R-:W-:Y:S05]  /*7c80*/  BSYNC B0 ;  /* 0x0000000000007941 */ /* 0x000fea0003800000 */
.L_x_115:
[----:B------:R-:W-:-:S03]  /*7c90*/  UMOV UR6, 0xffffffff ;  /* 0xffffffff00067882 */ /* 0x000fc60000000000 */
[----:B------:R-:W-:Y:S05]  /*7ca0*/  BRA.DIV UR6, `(.L_x_128) ;  /* 0x0000000606887947 */ /* 0x000fea000b800000 */
[----:B------:R-:W-:-:S13]  /*7cb0*/  ELECT P6, URZ, PT ;  /* 0x00000000003f782f */ /* 0x000fda00038c0000 */
.L_x_146:
[----:B------:R-:W-:Y:S04]  /*7cc0*/  BSSY B0, `(.L_x_129) ;  /* 0x000003d000007945 */ /* 0x000fe80003800000 */
[----:B------:R-:W-:Y:S05]  /*7cd0*/  @!P6 BRA `(.L_x_130) ;  /* 0x0000000000ece947 */ /* 0x000fea0003800000 */
[----:B------:R-:W-:-:S04]  /*7ce0*/  LOP3.LUT R16, R16, 0x2, RZ, 0xfc, !PT ;  /* 0x0000000210107812 */ /* 0x000fc800078efcff */
[----:B------:R-:W-:-:S13]  /*7cf0*/  ISETP.NE.AND P0, PT, R16, 0x3, PT ;  /* 0x000000031000780c */ /* 0x000fda0003f05270 */
[----:B------:R-:W-:Y:S05]  /*7d00*/  @!P0 BRA `(.L_x_131) ;  /* 0x0000000000048947 */ /* 0x000fea0003800000 */
[----:B------:R-:W-:Y:S01]  /*7d10*/  BPT.TRAP 0x1 ;  /* 0x000000040000795c */ /* 0x000fe20000300000 */
.L_x_131:
[----:B------:R-:W0:Y:S01]  /*7d20*/  S2R R3, SR_CgaCtaId ;  /* 0x0000000000037919 */ /* 0x000e220000008800 */
[----:B------:R-:W-:Y:S02]  /*7d30*/  MOV R2, 0x400 ;  /* 0x0000040000027802 */ /* 0x000fe40000000f00 */
[----:B------:R-:W-:Y:S02]  /*7d40*/  SHF.L.U32 R4, R0, 0x1f, RZ ;  /* 0x0000001f00047819 */ /* 0x000fe400000006ff */
[----:B0-----:R-:W-:-:S05]  /*7d50*/  LEA R2, R3, R2, 0x18 ;  /* 0x0000000203027211 */ /* 0x001fca00078ec0ff */
[----:B------:R-:W-:-:S04]  /*7d60*/  VIADD R2, R2, 0x30 ;  /* 0x0000003002027836 */ /* 0x000fc80000000000 */
[C---:B------:R-:W-:Y:S02]  /*7d70*/  IMAD R9, R7.reuse, 0x8, R2 ;  /* 0x0000000807097824 */ /* 0x040fe400078e0202 */
[----:B------:R-:W-:Y:S02]  /*7d80*/  VIADD R7, R7, 0x1 ;  /* 0x0000000107077836 */ /* 0x000fe40000000000 */
[----:B------:R-:W0:Y:S03]  /*7d90*/  SYNCS.PHASECHK.TRANS64.TRYWAIT P0, [R9+URZ], R4 ;  /* 0x00000004090075a7 */ /* 0x000e26000800017f */
[----:B------:R-:W-:-:S04]  /*7da0*/  ISETP.NE.AND P1, PT, R7, 0x6, PT ;  /* 0x000000060700780c */ /* 0x000fc80003f25270 */
[----:B------:R-:W-:Y:S02]  /*7db0*/  SEL R3, RZ, 0x1, P1 ;  /* 0x00000001ff037807 */ /* 0x000fe40000800000 */
[----:B------:R-:W-:Y:S02]  /*7dc0*/  SEL R7, R7, RZ, P1 ;  /* 0x000000ff07077207 */ /* 0x000fe40000800000 */
[----:B------:R-:W-:-:S03]  /*7dd0*/  LOP3.LUT R6, R0, R3, RZ, 0x3c, !PT ;  /* 0x0000000300067212 */ /* 0x000fc600078e3cff */
[----:B------:R-:W-:Y:S01]  /*7de0*/  IMAD R8, R7, 0x8, R2 ;  /* 0x0000000807087824 */ /* 0x000fe200078e0202 */
[----:B------:R-:W-:Y:S01]  /*7df0*/  SHF.L.U32 R5, R6, 0x1f, RZ ;  /* 0x0000001f06057819 */ /* 0x000fe200000006ff */
[----:B0-----:R-:W-:Y:S06]  /*7e00*/  @!P0 BRA `(.L_x_132) ;  /* 0x0000000400508947 */ /* 0x001fec0003800000 */
.L_x_147:
[----:B------:R-:W1:Y:S01]  /*7e10*/  SYNCS.PHASECHK.TRANS64.TRYWAIT P0, [R8+URZ], R5 ;  /* 0x00000005080075a7 */ /* 0x000e62000800017f */
[----:B------:R-:W-:-:S05]  /*7e20*/  VIADD R0, R7, 0x1 ;  /* 0x0000000107007836 */ /* 0x000fca0000000000 */
[----:B------:R-:W-:-:S04]  /*7e30*/  ISETP.NE.AND P1, PT, R0, 0x6, PT ;  /* 0x000000060000780c */ /* 0x000fc80003f25270 */
[----:B------:R-:W-:Y:S02]  /*7e40*/  SEL R3, RZ, 0x1, P1 ;  /* 0x00000001ff037807 */ /* 0x000fe40000800000 */
[----:B------:R-:W-:Y:S02]  /*7e50*/  SEL R7, R0, RZ, P1 ;  /* 0x000000ff00077207 */ /* 0x000fe40000800000 */
[----:B------:R-:W-:-:S03]  /*7e60*/  LOP3.LUT R6, R6, R3, RZ, 0x3c, !PT ;  /* 0x0000000306067212 */ /* 0x000fc600078e3cff */
[----:B0-----:R-:W-:Y:S01]  /*7e70*/  IMAD R9, R7, 0x8, R2 ;  /* 0x0000000807097824 */ /* 0x001fe200078e0202 */
[----:B------:R-:W-:Y:S01]  /*7e80*/  SHF.L.U32 R4, R6, 0x1f, RZ ;  /* 0x0000001f06047819 */ /* 0x000fe200000006ff */
[----:B-1----:R-:W-:Y:S06]  /*7e90*/  @!P0 BRA `(.L_x_133) ;  /* 0x0000000400408947 */ /* 0x002fec0003800000 */
.L_x_148:
        /* <DEDUP_REMOVED lines=9> */
.L_x_149:
[----:B------:R-:W1:Y:S01]  /*7f30*/  SYNCS.PHASECHK.TRANS64.TRYWAIT P0, [R8+URZ], R5 ;  /* 0x00000005080075a7 */ /* 0x000e62000800017f */
[----:B------:R-:W-:-:S05]  /*7f40*/  VIADD R0, R7, 0x1 ;  /* 0x0000000107007836 */ /* 0x000fca0000000000 */
[----:B------:R-:W-:-:S04]  /*7f50*/  ISETP.NE.AND P1, PT, R0, 0x6, PT ;  /* 0x000000060000780c */ /* 0x000fc80003f25270 */
[----:B------:R-:W-:Y:S02]  /*7f60*/  SEL R3, RZ, 0x1, P1 ;  /* 0x00000001ff037807 */ /* 0x000fe40000800000 */
[----:B------:R-:W-:Y:S02]  /*7f70*/  SEL R7, R0, RZ, P1 ;  /* 0x000000ff00077207 */ /* 0x000fe40000800000 */
[----:B0-----:R-:W-:-:S03]  /*7f80*/  LOP3.LUT R9, R6, R3, RZ, 0x3c, !PT ;  /* 0x0000000306097212 */ /* 0x001fc600078e3cff */
[----:B------:R-:W-:Y:S01]  /*7f90*/  IMAD R11, R7, 0x8, R2 ;  /* 0x00000008070b7824 */ /* 0x000fe200078e0202 */
[----:B------:R-:W-:Y:S01]  /*7fa0*/  SHF.L.U32 R6, R9, 0x1f, RZ ;  /* 0x0000001f09067819 */ /* 0x000fe200000006ff */
[----:B-1----:R-:W-:Y:S06]  /*7fb0*/  @!P0 BRA `(.L_x_135) ;  /* 0x0000000400208947 */ /* 0x002fec0003800000 */
.L_x_150:
[----:B------:R-:W1:Y:S01]  /*7fc0*/  SYNCS.PHASECHK.TRANS64.TRYWAIT P0, [R11+URZ], R6 ;  /* 0x000000060b0075a7 */ /* 0x000e62000800017f */
[----:B------:R-:W-:-:S05]  /*7fd0*/  VIADD R0, R7, 0x1 ;  /* 0x0000000107007836 */ /* 0x000fca0000000000 */
[----:B------:R-:W-:-:S04]  /*7fe0*/  ISETP.NE.AND P1, PT, R0, 0x6, PT ;  /* 0x000000060000780c */ /* 0x000fc80003f25270 */
[----:B------:R-:W-:Y:S02]  /*7ff0*/  SEL R4, RZ, 0x1, P1 ;  /* 0x00000001ff047807 */ /* 0x000fe40000800000 */
[----:B------:R-:W-:Y:S02]  /*8000*/  SEL R3, R0, RZ, P1 ;  /* 0x000000ff00037207 */ /* 0x000fe40000800000 */
[----:B------:R-:W-:Y:S01]  /*8010*/  LOP3.LUT R0, R9, R4, RZ, 0x3c, !PT ;  /* 0x0000000409007212 */ /* 0x000fe200078e3cff */
[----:B-1----:R-:W-:Y:S06]  /*8020*/  @!P0 BRA `(.L_x_136) ;  /* 0x0000000400188947 */ /* 0x002fec0003800000 */
.L_x_151:
[----:B------:R-:W-:Y:S01]  /*8030*/  IMAD R3, R3, 0x8, R2 ;  /* 0x0000000803037824 */ /* 0x000fe200078e0202 */
[----:B------:R-:W-:-:S07]  /*8040*/  SHF.L.U32 R0, R0, 0x1f, RZ ;  /* 0x0000001f00007819 */ /* 0x000fce00000006ff */
.L_x_137:
[----:B--2---:R2:W3:Y:S02]  /*8050*/  SYNCS.PHASECHK.TRANS64.TRYWAIT P0, [R3+URZ], R0 ;  /* 0x00000000030075a7 */ /* 0x0044e4000800017f */
[----:B---3--:R-:W-:Y:S05]  /*8060*/  @!P0 NANOSLEEP.SYNCS 0x989680 ;  /* 0x009896800000895d */ /* 0x008fea0003900000 */
[----:B------:R-:W3:Y:S02]  /*8070*/  @!P0 SYNCS.PHASECHK.TRANS64 P0, [R3+URZ], R0 ;  /* 0x00000000030085a7 */ /* 0x000ee4000800007f */
[----:B---3--:R-:W-:Y:S05]  /*8080*/  @!P0 BRA `(.L_x_137) ;  /* 0xfffffffc00f08947 */ /* 0x008fea000383ffff */
.L_x_130:
[----:B------:R-:W-:Y:S05]  /*8090*/  BSYNC B0 ;  /* 0x0000000000007941 */ /* 0x000fea0003800000 */
.L_x_129:
[----:B------:R-:W-:Y:S05]  /*80a0*/  EXIT ;  /* 0x000000000000794d */ /* 0x000fea0003800000 */
.L_x_15:
[----:B-1----:R1:W2:Y:S02]  /*80b0*/  SYNCS.PHASECHK.TRANS64.TRYWAIT P0, [R71+URZ], R0 ;  /* 0x00000000470075a7 */ /* 0x0022a4000800017f */
[----:B--2---:R-:W-:Y:S05]  /*80c0*/  @!P0 NANOSLEEP.SYNCS 0x989680 ;  /* 0x009896800000895d */ /* 0x004fea0003900000 */
[----:B------:R-:W2:Y:S02]  /*80d0*/  @!P0 SYNCS.PHASECHK.TRANS64 P0, [R71+URZ], R0 ;  /* 0x00000000470085a7 */ /* 0x000ea4000800007f */
[----:B--2---:R-:W-:Y:S05]  /*80e0*/  @!P0 BRA `(.L_x_15) ;  /* 0xfffffffc00f08947 */ /* 0x004fea000383ffff */
[----:B------:R-:W-:Y:S05]  /*80f0*/  BRA `(.L_x_138) ;  /* 0xffffff9400107947 */ /* 0x000fea000383ffff */
.L_x_20:
[----:B--2---:R2:W3:Y:S02]  /*8100*/  SYNCS.PHASECHK.TRANS64.TRYWAIT P1, [R3+URZ], R0 ;  /* 0x00000000030075a7 */ /* 0x0044e4000802017f */
[----:B---3--:R-:W-:Y:S05]  /*8110*/  @!P1 NANOSLEEP.SYNCS 0x989680 ;  /* 0x009896800000995d */ /* 0x008fea0003900000 */
[----:B------:R-:W3:Y:S02]  /*8120*/  @!P1 SYNCS.PHASECHK.TRANS64 P1, [R3+URZ], R0 ;  /* 0x00000000030095a7 */ /* 0x000ee4000802007f */
[----:B---3--:R-:W-:Y:S05]  /*8130*/  @!P1 BRA `(.L_x_20) ;  /* 0xfffffffc00f09947 */ /* 0x008fea000383ffff */
[----:B------:R-:W-:Y:S05]  /*8140*/  BRA `(.L_x_19) ;  /* 0xffffff9400747947 */ /* 0x000fea000383ffff */
.L_x_25:
[----:B--2---:R-:W-:-:S04]  /*8150*/  IMAD.U32 R4, RZ, RZ, UR6 ;  /* 0x00000006ff047e24 */ /* 0x004fc8000f8e00ff */
[----:B------:R2:W3:Y:S03]  /*8160*/  SYNCS.PHASECHK.TRANS64.TRYWAIT P1, [R4+URZ], R3 ;  /* 0x00000003040075a7 */ /* 0x0004e6000802017f */
[----:B---3--:R-:W-:Y:S05]  /*8170*/  @!P1 NANOSLEEP.SYNCS 0x989680 ;  /* 0x009896800000995d */ /* 0x008fea0003900000 */
[----:B------:R-:W3:Y:S02]  /*8180*/  @!P1 SYNCS.PHASECHK.TRANS64 P1, [R4+URZ], R3 ;  /* 0x00000003040095a7 */ /* 0x000ee4000802007f */
[----:B---3--:R-:W-:Y:S05]  /*8190*/  @!P1 BRA `(.L_x_25) ;  /* 0xfffffffc00ec9947 */ /* 0x008fea000383ffff */
[----:B------:R-:W-:Y:S05]  /*81a0*/  BRA `(.L_x_24) ;  /* 0xffffffa4009c7947 */ /* 0x000fea000383ffff */
.L_x_31:
[----:B---3--:R3:W4:Y:S02]  /*81b0*/  SYNCS.PHASECHK.TRANS64.TRYWAIT P0, [R71+URZ+0x10], R0 ;  /* 0x00001000470075a7 */ /* 0x008724000800017f */
[----:B----4-:R-:W-:Y:S05]  /*81c0*/  @!P0 NANOSLEEP.SYNCS 0x989680 ;  /* 0x009896800000895d */ /* 0x010fea0003900000 */
[----:B------:R-:W4:Y:S02]  /*81d0*/  @!P0 SYNCS.PHASECHK.TRANS64 P0, [R71+URZ+0x10], R0 ;  /* 0x00001000470085a7 */ /* 0x000f24000800007f */
[----:B----4-:R-:W-:Y:S05]  /*81e0*/  @!P0 BRA `(.L_x_31) ;  /* 0xfffffffc00f08947 */ /* 0x010fea000383ffff */
[----:B------:R-:W-:Y:S05]  /*81f0*/  BRA `(.L_x_139) ;  /* 0xffffffb8005c7947 */ /* 0x000fea000383ffff */
.L_x_116:
[----:B------:R-:W-:Y:S01]  /*8200*/  BSSY B1, `(.L_x_140) ;  /* 0x0000006000017945 */ /* 0x000fe20003800000 */
[----:B------:R-:W-:-:S07]  /*8210*/  IMAD.MOV.U32 R15, RZ, RZ, -0x1 ;  /* 0xffffffffff0f7424 */ /* 0x000fce00078e00ff */
[----:B-----5:R-:W-:Y:S05]  /*8220*/  WARPSYNC.COLLECTIVE R15, `(.L_x_141) ;  /* 0x000000000f0c7348 */ /* 0x020fea0003c00000 */
[----:B------:R-:W-:Y:S02]  /*8230*/  ELECT P6, UR62, PT ;  /* 0x00000000003e782f */ /* 0x000fe400038c0000 */
[----:B------:R-:W-:Y:S01]  /*8240*/  MOV R14, UR62 ;  /* 0x0000003e000e7c02 */ /* 0x000fe20008000f00 */
[----:B-----5:R-:W-:Y:S10]  /*8250*/  ENDCOLLECTIVE ;  /* 0x000000000000791b */ /* 0x020ff40003800000 */
.L_x_141:
[----:B------:R-:W-:Y:S05]  /*8260*/  BSYNC B1 ;  /* 0x0000000000017941 */ /* 0x000fea0003800000 */
.L_x_140:
[----:B------:R-:W-:Y:S05]  /*8270*/  BRA `(.L_x_142) ;  /* 0xffffffec008c7947 */ /* 0x000fea000383ffff */
.L_x_119:
[----:B0-----:R0:W1:Y:S02]  /*8280*/  SYNCS.PHASECHK.TRANS64.TRYWAIT P1, [R10+URZ+0x30], R5 ;  /* 0x000030050a0075a7 */ /* 0x001064000802017f */
[----:B-1----:R-:W-:Y:S05]  /*8290*/  @!P1 NANOSLEEP.SYNCS 0x989680 ;  /* 0x009896800000995d */ /* 0x002fea0003900000 */
[----:B------:R-:W1:Y:S02]  /*82a0*/  @!P1 SYNCS.PHASECHK.TRANS64 P1, [R10+URZ+0x30], R5 ;  /* 0x000030050a0095a7 */ /* 0x000e64000802007f */
[----:B-1----:R-:W-:Y:S05]  /*82b0*/  @!P1 BRA `(.L_x_119) ;  /* 0xfffffffc00f09947 */ /* 0x002fea000383ffff */
[----:B------:R-:W-:Y:S05]  /*82c0*/  BRA `(.L_x_143) ;  /* 0xffffffec00c07947 */ /* 0x000fea000383ffff */
.L_x_128:
[----:B------:R-:W-:Y:S01]  /*82d0*/  BSSY B0, `(.L_x_144) ;  /* 0x0000006000007945 */ /* 0x000fe20003800000 */
[----:B------:R-:W-:-:S07]  /*82e0*/  IMAD.MOV.U32 R15, RZ, RZ, -0x1 ;  /* 0xffffffffff0f7424 */ /* 0x000fce00078e00ff */
[----:B-----5:R-:W-:Y:S05]  /*82f0*/  WARPSYNC.COLLECTIVE R15, `(.L_x_145) ;  /* 0x000000000f0c7348 */ /* 0x020fea0003c00000 */
[----:B------:R-:W-:Y:S02]  /*8300*/  ELECT P6, UR62, PT ;  /* 0x00000000003e782f */ /* 0x000fe400038c0000 */
[----:B------:R-:W-:Y:S01]  /*8310*/  MOV R14, UR62 ;  /* 0x0000003e000e7c02 */ /* 0x000fe20008000f00 */
[----:B-----5:R-:W-:Y:S10]  /*8320*/  ENDCOLLECTIVE ;  /* 0x000000000000791b */ /* 0x020ff40003800000 */
.L_x_145:
[----:B------:R-:W-:Y:S05]  /*8330*/  BSYNC B0 ;  /* 0x0000000000007941 */ /* 0x000fea0003800000 */
.L_x_144:
[----:B------:R-:W-:Y:S05]  /*8340*/  BRA `(.L_x_146) ;  /* 0xfffffff8005c7947 */ /* 0x000fea000383ffff */
.L_x_132:
[----:B0-----:R0:W1:Y:S02]  /*8350*/  SYNCS.PHASECHK.TRANS64.TRYWAIT P0, [R9+URZ], R4 ;  /* 0x00000004090075a7 */ /* 0x001064000800017f */
[----:B-1----:R-:W-:Y:S05]  /*8360*/  @!P0 NANOSLEEP.SYNCS 0x989680 ;  /* 0x009896800000895d */ /* 0x002fea0003900000 */
[----:B------:R-:W1:Y:S02]  /*8370*/  @!P0 SYNCS.PHASECHK.TRANS64 P0, [R9+URZ], R4 ;  /* 0x00000004090085a7 */ /* 0x000e64000800007f */
[----:B-1----:R-:W-:Y:S05]  /*8380*/  @!P0 BRA `(.L_x_132) ;  /* 0xfffffffc00f08947 */ /* 0x002fea000383ffff */
[----:B------:R-:W-:Y:S05]  /*8390*/  BRA `(.L_x_147) ;  /* 0xfffffff8009c7947 */ /* 0x000fea000383ffff */
.L_x_133:
[----:B0-----:R0:W1:Y:S02]  /*83a0*/  SYNCS.PHASECHK.TRANS64.TRYWAIT P0, [R8+URZ], R5 ;  /* 0x00000005080075a7 */ /* 0x001064000800017f */
[----:B-1----:R-:W-:Y:S05]  /*83b0*/  @!P0 NANOSLEEP.SYNCS 0x989680 ;  /* 0x009896800000895d */ /* 0x002fea0003900000 */
[----:B------:R-:W1:Y:S02]  /*83c0*/  @!P0 SYNCS.PHASECHK.TRANS64 P0, [R8+URZ], R5 ;  /* 0x00000005080085a7 */ /* 0x000e64000800007f */
[----:B-1----:R-:W-:Y:S05]  /*83d0*/  @!P0 BRA `(.L_x_133) ;  /* 0xfffffffc00f08947 */ /* 0x002fea000383ffff */
[----:B------:R-:W-:Y:S05]  /*83e0*/  BRA `(.L_x_148) ;  /* 0xfffffff800ac7947 */ /* 0x000fea000383ffff */
.L_x_134:
[----:B0-----:R0:W1:Y:S02]  /*83f0*/  SYNCS.PHASECHK.TRANS64.TRYWAIT P0, [R9+URZ], R4 ;  /* 0x00000004090075a7 */ /* 0x001064000800017f */
[----:B-1----:R-:W-:Y:S05]  /*8400*/  @!P0 NANOSLEEP.SYNCS 0x989680 ;  /* 0x009896800000895d */ /* 0x002fea0003900000 */
[----:B------:R-:W1:Y:S02]  /*8410*/  @!P0 SYNCS.PHASECHK.TRANS64 P0, [R9+URZ], R4 ;  /* 0x00000004090085a7 */ /* 0x000e64000800007f */
[----:B-1----:R-:W-:Y:S05]  /*8420*/  @!P0 BRA `(.L_x_134) ;  /* 0xfffffffc00f08947 */ /* 0x002fea000383ffff */
[----:B------:R-:W-:Y:S05]  /*8430*/  BRA `(.L_x_149) ;  /* 0xfffffff800bc7947 */ /* 0x000fea000383ffff */
.L_x_135:
[----:B0-----:R0:W1:Y:S02]  /*8440*/  SYNCS.PHASECHK.TRANS64.TRYWAIT P0, [R8+URZ], R5 ;  /* 0x00000005080075a7 */ /* 0x001064000800017f */
[----:B-1----:R-:W-:Y:S05]  /*8450*/  @!P0 NANOSLEEP.SYNCS 0x989680 ;  /* 0x009896800000895d */ /* 0x002fea0003900000 */
[----:B------:R-:W1:Y:S02]  /*8460*/  @!P0 SYNCS.PHASECHK.TRANS64 P0, [R8+URZ], R5 ;  /* 0x00000005080085a7 */ /* 0x000e64000800007f */
[----:B-1----:R-:W-:Y:S05]  /*8470*/  @!P0 BRA `(.L_x_135) ;  /* 0xfffffffc00f08947 */ /* 0x002fea000383ffff */
[----:B------:R-:W-:Y:S05]  /*8480*/  BRA `(.L_x_150) ;  /* 0xfffffff800cc7947 */ /* 0x000fea000383ffff */
.L_x_136:
[----:B-1----:R1:W2:Y:S02]  /*8490*/  SYNCS.PHASECHK.TRANS64.TRYWAIT P0, [R11+URZ], R6 ;  /* 0x000000060b0075a7 */ /* 0x0022a4000800017f */
[----:B--2---:R-:W-:Y:S05]  /*84a0*/  @!P0 NANOSLEEP.SYNCS 0x989680 ;  /* 0x009896800000895d */ /* 0x004fea0003900000 */
[----:B------:R-:W2:Y:S02]  /*84b0*/  @!P0 SYNCS.PHASECHK.TRANS64 P0, [R11+URZ], R6 ;  /* 0x000000060b0085a7 */ /* 0x000ea4000800007f */
[----:B--2---:R-:W-:Y:S05]  /*84c0*/  @!P0 BRA `(.L_x_136) ;  /* 0xfffffffc00f08947 */ /* 0x004fea000383ffff */
[----:B------:R-:W-:Y:S05]  /*84d0*/  BRA `(.L_x_151) ;  /* 0xfffffff800d47947 */ /* 0x000fea000383ffff */
.L_x_152:
[----:B------:R-:W-:-:S00]  /*84e0*/  BRA `(.L_x_152) ;  /* 0xfffffffc00fc7947 */ /* 0x000fc0000383ffff */
[----:B------:R-:W-:-:S00]  /*84f0*/  NOP ;  /* 0x0000000000007918 */ /* 0x000fc00000000000 */
        /* <DEDUP_REMOVED lines=8> */
.L_x_153:


//--------------------- .nv.global.init           --------------------------
	.section	.nv.global.init,"aw",@progbits
.nv.global.init:
	.type		$str$22,@object
	.size		$str$22,($str$23 - $str$22)
$str$22:
        /*0000*/ 	.byte	0x6b, 0x5f, 0x74, 0x69, 0x6c, 0x65, 0x5f, 0x63, 0x6f, 0x75, 0x6e, 0x74, 0x20, 0x3e, 0x3d, 0x20
        /*0010*/ 	.byte	0x31, 0x00
	.type		$str$23,@object
	.size		$str$23,(__unnamed_1 - $str$23)
$str$23:
        /*0012*/ 	.byte	0x2f, 0x74, 0x6d, 0x70, 0x2f, 0x63, 0x75, 0x74, 0x6c, 0x61, 0x73, 0x73, 0x5f, 0x73, 0x77, 0x65
        /*0022*/ 	.byte	0x65, 0x70, 0x5f, 0x73, 0x72, 0x63, 0x2f, 0x69, 0x6e, 0x63, 0x6c, 0x75, 0x64, 0x65, 0x2f, 0x63
        /*0032*/ 	.byte	0x75, 0x74, 0x6c, 0x61, 0x73, 0x73, 0x2f, 0x67, 0x65, 0x6d, 0x6d, 0x2f, 0x63, 0x6f, 0x6c, 0x6c
        /*0042*/ 	.byte	0x65, 0x63, 0x74, 0x69, 0x76, 0x65, 0x2f, 0x73, 0x6d, 0x39, 0x30, 0x5f, 0x6d, 0x6d, 0x61, 0x5f
        /*0052*/ 	.byte	0x74, 0x6d, 0x61, 0x5f, 0x67, 0x6d, 0x6d, 0x61, 0x5f, 0x73, 0x73, 0x5f, 0x77, 0x61, 0x72, 0x70
        /*0062*/ 	.byte	0x73, 0x70, 0x65, 0x63, 0x69, 0x61, 0x6c, 0x69, 0x7a, 0x65, 0x64, 0x2e, 0x68, 0x70, 0x70, 0x00
	.type		__unnamed_1,@object
	.size		__unnamed_1,(.L_0 - __unnamed_1)
__unnamed_1:
        /*0072*/ 	.byte	0x76, 0x6f, 0x69, 0x64, 0x20, 0x63, 0x75, 0x74, 0x6c, 0x61, 0x73, 0x73, 0x3a, 0x3a, 0x67, 0x65
        /* <DEDUP_REMOVED lines=179> */
        /*0bb2*/ 	.byte	0x69, 0x74, 0x79, 0x5d, 0x00
.L_0:


//--------------------- .nv.shared._ZN7cutlass13device_kernelINS_4gemm6kernel13GemmUniversalIN4cute5tupleIJiiiiEEENS1_10collective13CollectiveMmaINS1_34MainloopSm90TmaGmmaWarpSpecializedILi6ENS5_IJNS4_1CILi1EEESB_SB_EEENS1_32KernelTmaWarpSpecializedPingpongEEENS5_IJNSA_ILi64EEENSA_ILi80EEENSA_ILi128EEEEEENS_6half_tENS5_IJlSB_lEEESJ_SK_NS4_8TiledMMAINS4_8MMA_AtomIJNS4_4SM904GMMA25MMA_64x16x16_F32F16F16_SSILNSO_5MajorE0ELSQ_0ELNSO_7ScaleInE1ELSR_1EEEEEENS4_6LayoutISC_NS5_IJNSA_ILi0EEESV_SV_EEEEENS5_IJNS4_10UnderscoreESY_SY_EEEEENS4_13SM90_TMA_LOADENS4_14ComposedLayoutINS4_7SwizzleILi3ELi4ELi3EEENS4_18smem_ptr_flag_bitsILi16EEENSU_INS5_IJNSA_ILi8EEESF_EEENS5_IJSF_SB_EEEEEEEvNS4_8identityES11_S1B_vS1C_EENS_8epilogue10collective6detail29Sm90TmaWarpSpecializedAdapterINS1F_15DefaultEpilogueISJ_SK_SK_NS1E_6thread17LinearCombinationISJ_Li1EffLNS1J_9ScaleType4KindE0ELNS_15FloatRoundStyleE2ESJ_EENS1_15EpilogueDefaultEEEEEvvEEEEvNT_6ParamsE --------------------------
	.section	.nv.shared._ZN7cutlass13device_kernelINS_4gemm6kernel13GemmUniversalIN4cute5tupleIJiiiiEEENS1_10collective13CollectiveMmaINS1_34MainloopSm90TmaGmmaWarpSpecializedILi6ENS5_IJNS4_1CILi1EEESB_SB_EEENS1_32KernelTmaWarpSpecializedPingpongEEENS5_IJNSA_ILi64EEENSA_ILi80EEENSA_ILi128EEEEEENS_6half_tENS5_IJlSB_lEEESJ_SK_NS4_8TiledMMAINS4_8MMA_AtomIJNS4_4SM904GMMA25MMA_64x16x16_F32F16F16_SSILNSO_5MajorE0ELSQ_0ELNSO_7ScaleInE1ELSR_1EEEEEENS4_6LayoutISC_NS5_IJNSA_ILi0EEESV_SV_EEEEENS5_IJNS4_10UnderscoreESY_SY_EEEEENS4_13SM90_TMA_LOADENS4_14ComposedLayoutINS4_7SwizzleILi3ELi4ELi3EEENS4_18smem_ptr_flag_bitsILi16EEENSU_INS5_IJNSA_ILi8EEESF_EEENS5_IJSF_SB_EEEEEEEvNS4_8identityES11_S1B_vS1C_EENS_8epilogue10collective6detail29Sm90TmaWarpSpecializedAdapterINS1F_15DefaultEpilogueISJ_SK_SK_NS1E_6thread17LinearCombinationISJ_Li1EffLNS1J_9ScaleType4KindE0ELNS_15FloatRoundStyleE2ESJ_EENS1_15EpilogueDefaultEEEEEvvEEEEvNT_6ParamsE,"aw",@nobits
	.sectionflags	@""
	.align	16
	.zero		1024


//--------------------- .nv.shared.reserved.0     --------------------------
	.section	.nv.shared.reserved.0,"aw",@nobits
	.weak		__nv_reservedSMEM_offset_0_alias
	.size		__nv_reservedSMEM_offset_0_alias, 0, 0
	.other		__nv_reservedSMEM_offset_0_alias,@"STO_CUDA_RESERVED_SHARED STV_DEFAULT"
__nv_reservedSMEM_offset_0_alias:
	.zero		0


//--------------------- .nv.global                --------------------------
	.section	.nv.global,"aw",@nobits
.nv.global:
	.type		_ZN40_INTERNAL_7347f7f1_4_k_cu_4b7cdfe5_124354cute1_E,@object
	.size		_ZN40_INTERNAL_7347f7f1_4_k_cu_4b7cdfe5_124354cute1_E,(_ZN40_INTERNAL_7347f7f1_4_k_cu_4b7cdfe5_124354cuda3std3__45__cpo6cbeginE - _ZN40_INTERNAL_7347f7f1_4_k_cu_4b7cdfe5_124354cute1_E)
_ZN40_INTERNAL_7347f7f1_4_k_cu_4b7cdfe5_124354cute1_E:
	.zero		1
	.type		_ZN40_INTERNAL_7347f7f1_4_k_cu_4b7cdfe5_124354cuda3std3__45__cpo6cbeginE,@object
	.size		_ZN40_INTERNAL_7347f7f1_4_k_cu_4b7cdfe5_124354cuda3std3__45__cpo6cbeginE,(_ZN40_INTERNAL_7347f7f1_4_k_cu_4b7cdfe5_124354cuda3std3__48in_placeE - _ZN40_INTERNAL_7347f7f1_4_k_cu_4b7cdfe5_124354cuda3std3__45__cpo6cbeginE)
_ZN40_INTERNAL_7347f7f1_4_k_cu_4b7cdfe5_124354cuda3std3__45__cpo6cbeginE:
	.zero		1
	.type		_ZN40_INTERNAL_7347f7f1_4_k_cu_4b7cdfe5_124354cuda3std3__48in_placeE,@object
	.size		_ZN40_INTERNAL_7347f7f1_4_k_cu_4b7cdfe5_124354cuda3std3__48in_placeE,(_ZN40_INTERNAL_7347f7f1_4_k_cu_4b7cdfe5_124354cuda3std6ranges3__45__cpo9iter_moveE - _ZN40_INTERNAL_7347f7f1_4_k_cu_4b7cdfe5_124354cuda3std3__48in_placeE)
_ZN40_INTERNAL_7347f7f1_4_k_cu_4b7cdfe5_124354cuda3std3__48in_placeE:
	.zero		1
	.type		_ZN40_INTERNAL_7347f7f1_4_k_cu_4b7cdfe5_124354cuda3std6ranges3__45__cpo9iter_moveE,@object
	.size		_ZN40_INTERNAL_7347f7f1_4_k_cu_4b7cdfe5_124354cuda3std6ranges3__45__cpo9iter_moveE,(_ZN40_INTERNAL_7347f7f1_4_k_cu_4b7cdfe5_124354cuda3std3__45__cpo5beginE - _ZN40_INTERNAL_7347f7f1_4_k_cu_4b7cdfe5_124354cuda3std6ranges3__45__cpo9iter_moveE)
_ZN40_INTERNAL_7347f7f1_4_k_cu_4b7cdfe5_124354cuda3std6ranges3__45__cpo9iter_moveE:
	.zero		1
	.type		_ZN40_INTERNAL_7347f7f1_4_k_cu_4b7cdfe5_124354cuda3std3__45__cpo5beginE,@object
	.size		_ZN40_INTERNAL_7347f7f1_4_k_cu_4b7cdfe5_124354cuda3std3__45__cpo5beginE,(_ZN40_INTERNAL_7347f7f1_4_k_cu_4b7cdfe5_124354cuda3std3__442_GLOBAL__N__7347f7f1_4_k_cu_4b7cdfe5_124356ignoreE - _ZN40_INTERNAL_7347f7f1_4_k_cu_4b7cdfe5_124354cuda3std3__45__cpo5beginE)
_ZN40_INTERNAL_7347f7f1_4_k_cu_4b7cdfe5_124354cuda3std3__45__cpo5beginE:
	.zero		1
	.type		_ZN40_INTERNAL_7347f7f1_4_k_cu_4b7cdfe5_124354cuda3std3__442_GLOBAL__N__7347f7f1_4_k_cu_4b7cdfe5_124356ignoreE,@object
	.size		_ZN40_INTERNAL_7347f7f1_4_k_cu_4b7cdfe5_124354cuda3std3__442_GLOBAL__N__7347f7f1_4_k_cu_4b7cdfe5_124356ignoreE,(_ZN40_INTERNAL_7347f7f1_4_k_cu_4b7cdfe5_124354cute7productE - _ZN40_INTERNAL_7347f7f1_4_k_cu_4b7cdfe5_124354cuda3std3__442_GLOBAL__N__7347f7f1_4_k_cu_4b7cdfe5_124356ignoreE)
_ZN40_INTERNAL_7347f7f1_4_k_cu_4b7cdfe5_124354cuda3std3__442_GLOBAL__N__7347f7f1_4_k_cu_4b7cdfe5_124356ignoreE:
	.zero		1
	.type		_ZN40_INTERNAL_7347f7f1_4_k_cu_4b7cdfe5_124354cute7productE,@object
	.size		_ZN40_INTERNAL_7347f7f1_4_k_cu_4b7cdfe5_124354cute7productE,(_ZN40_INTERNAL_7347f7f1_4_k_cu_4b7cdfe5_124354cuda3std3__45__cpo3endE - _ZN40_INTERNAL_7347f7f1_4_k_cu_4b7cdfe5_124354cute7productE)
_ZN40_INTERNAL_7347f7f1_4_k_cu_4b7cdfe5_124354cute7productE:
	.zero		1
	.type		_ZN40_INTERNAL_7347f7f1_4_k_cu_4b7cdfe5_124354cuda3std3__45__cpo3endE,@object
	.size		_ZN40_INTERNAL_7347f7f1_4_k_cu_4b7cdfe5_124354cuda3std3__45__cpo3endE,(_ZN40_INTERNAL_7347f7f1_4_k_cu_4b7cdfe5_124354cuda3std3__419piecewise_constructE - _ZN40_INTERNAL_7347f7f1_4_k_cu_4b7cdfe5_124354cuda3std3__45__cpo3endE)
_ZN40_INTERNAL_7347f7f1_4_k_cu_4b7cdfe5_124354cuda3std3__45__cpo3endE:
	.zero		1
	.type		_ZN40_INTERNAL_7347f7f1_4_k_cu_4b7cdfe5_124354cuda3std3__419piecewise_constructE,@object
	.size		_ZN40_INTERNAL_7347f7f1_4_k_cu_4b7cdfe5_124354cuda3std3__419piecewise_constructE,(_ZN40_INTERNAL_7347f7f1_4_k_cu_4b7cdfe5_124354cuda3std3__45__cpo4cendE - _ZN40_INTERNAL_7347f7f1_4_k_cu_4b7cdfe5_124354cuda3std3__419piecewise_constructE)
_ZN40_INTERNAL_7347f7f1_4_k_cu_4b7cdfe5_124354cuda3std3__419piecewise_constructE:
	.zero		1
	.type		_ZN40_INTERNAL_7347f7f1_4_k_cu_4b7cdfe5_124354cuda3std3__45__cpo4cendE,@object
	.size		_ZN40_INTERNAL_7347f7f1_4_k_cu_4b7cdfe5_124354cuda3std3__45__cpo4cendE,(_ZN40_INTERNAL_7347f7f1_4_k_cu_4b7cdfe5_124354cuda3std6ranges3__45__cpo4swapE - _ZN40_INTERNAL_7347f7f1_4_k_cu_4b7cdfe5_124354cuda3std3__45__cpo4cendE)
_ZN40_INTERNAL_7347f7f1_4_k_cu_4b7cdfe5_124354cuda3std3__45__cpo4cendE:
	.zero		1
	.type		_ZN40_INTERNAL_7347f7f1_4_k_cu_4b7cdfe5_124354cuda3std6ranges3__45__cpo4swapE,@object
	.size		_ZN40_INTERNAL_7347f7f1_4_k_cu_4b7cdfe5_124354cuda3std6ranges3__45__cpo4swapE,(.L_8 - _ZN40_INTERNAL_7347f7f1_4_k_cu_4b7cdfe5_124354cuda3std6ranges3__45__cpo4swapE)
_ZN40_INTERNAL_7347f7f1_4_k_cu_4b7cdfe5_124354cuda3std6ranges3__45__cpo4swapE:
	.zero		1
.L_8:


//--------------------- .nv.constant0._ZN7cutlass13device_kernelINS_4gemm6kernel13GemmUniversalIN4cute5tupleIJiiiiEEENS1_10collective13CollectiveMmaINS1_34MainloopSm90TmaGmmaWarpSpecializedILi6ENS5_IJNS4_1CILi1EEESB_SB_EEENS1_32KernelTmaWarpSpecializedPingpongEEENS5_IJNSA_ILi64EEENSA_ILi80EEENSA_ILi128EEEEEENS_6half_tENS5_IJlSB_lEEESJ_SK_NS4_8TiledMMAINS4_8MMA_AtomIJNS4_4SM904GMMA25MMA_64x16x16_F32F16F16_SSILNSO_5MajorE0ELSQ_0ELNSO_7ScaleInE1ELSR_1EEEEEENS4_6LayoutISC_NS5_IJNSA_ILi0EEESV_SV_EEEEENS5_IJNS4_10UnderscoreESY_SY_EEEEENS4_13SM90_TMA_LOADENS4_14ComposedLayoutINS4_7SwizzleILi3ELi4ELi3EEENS4_18smem_ptr_flag_bitsILi16EEENSU_INS5_IJNSA_ILi8EEESF_EEENS5_IJSF_SB_EEEEEEEvNS4_8identityES11_S1B_vS1C_EENS_8epilogue10collective6detail29Sm90TmaWarpSpecializedAdapterINS1F_15DefaultEpilogueISJ_SK_SK_NS1E_6thread17LinearCombinationISJ_Li1EffLNS1J_9ScaleType4KindE0ELNS_15FloatRoundStyleE2ESJ_EENS1_15EpilogueDefaultEEEEEvvEEEEvNT_6ParamsE --------------------------
	.section	.nv.constant0._ZN7cutlass13device_kernelINS_4gemm6kernel13GemmUniversalIN4cute5tupleIJiiiiEEENS1_10collective13CollectiveMmaINS1_34MainloopSm90TmaGmmaWarpSpecializedILi6ENS5_IJNS4_1CILi1EEESB_SB_EEENS1_32KernelTmaWarpSpecializedPingpongEEENS5_IJNSA_ILi64EEENSA_ILi80EEENSA_ILi128EEEEEENS_6half_tENS5_IJlSB_lEEESJ_SK_NS4_8TiledMMAINS4_8MMA_AtomIJNS4_4SM904GMMA25MMA_64x16x16_F32F16F16_SSILNSO_5MajorE0ELSQ_0ELNSO_7ScaleInE1ELSR_1EEEEEENS4_6LayoutISC_NS5_IJNSA_ILi0EEESV_SV_EEEEENS5_IJNS4_10UnderscoreESY_SY_EEEEENS4_13SM90_TMA_LOADENS4_14ComposedLayoutINS4_7SwizzleILi3ELi4ELi3EEENS4_18smem_ptr_flag_bitsILi16EEENSU_INS5_IJNSA_ILi8EEESF_EEENS5_IJSF_SB_EEEEEEEvNS4_8identityES11_S1B_vS1C_EENS_8epilogue10collective6detail29Sm90TmaWarpSpecializedAdapterINS1F_15DefaultEpilogueISJ_SK_SK_NS1E_6thread17LinearCombinationISJ_Li1EffLNS1J_9ScaleType4KindE0ELNS_15FloatRoundStyleE2ESJ_EENS1_15EpilogueDefaultEEEEEvvEEEEvNT_6ParamsE,"a",@progbits
	.sectionflags	@""
	.align	4
.nv.constant0._ZN7cutlass13device_kernelINS_4gemm6kernel13GemmUniversalIN4cute5tupleIJiiiiEEENS1_10collective13CollectiveMmaINS1_34MainloopSm90TmaGmmaWarpSpecializedILi6ENS5_IJNS4_1CILi1EEESB_SB_EEENS1_32KernelTmaWarpSpecializedPingpongEEENS5_IJNSA_ILi64EEENSA_ILi80EEENSA_ILi128EEEEEENS_6half_tENS5_IJlSB_lEEESJ_SK_NS4_8TiledMMAINS4_8MMA_AtomIJNS4_4SM904GMMA25MMA_64x16x16_F32F16F16_SSILNSO_5MajorE0ELSQ_0ELNSO_7ScaleInE1ELSR_1EEEEEENS4_6LayoutISC_NS5_IJNSA_ILi0EEESV_SV_EEEEENS5_IJNS4_10UnderscoreESY_SY_EEEEENS4_13SM90_TMA_LOADENS4_14ComposedLayoutINS4_7SwizzleILi3ELi4ELi3EEENS4_18smem_ptr_flag_bitsILi16EEENSU_INS5_IJNSA_ILi8EEESF_EEENS5_IJSF_SB_EEEEEEEvNS4_8identityES11_S1B_vS1C_EENS_8epilogue10collective6detail29Sm90TmaWarpSpecializedAdapterINS1F_15DefaultEpilogueISJ_SK_SK_NS1E_6thread17LinearCombinationISJ_Li1EffLNS1J_9ScaleType4KindE0ELNS_15FloatRoundStyleE2ESJ_EENS1_15EpilogueDefaultEEEEEvvEEEEvNT_6ParamsE:
	.zero		1664


//--------------------- SYMBOLS --------------------------

	.type		.nv.reservedSmem.offset0,@object
	.size		.nv.reservedSmem.offset0,0x4
	.type		__assertfail,@function
